def matmul_kernel(
    a_ptr,
    b_ptr,
    c_ptr,
    M,
    N,
    K,
    stride_am,
    stride_ak,
    stride_bk,
    stride_bn,
    stride_cm,
    stride_cn,
    BLOCK_M: tl.constexpr,
    BLOCK_N: tl.constexpr,
    BLOCK_K: tl.constexpr,
    GROUP_M: tl.constexpr,
):
    pid = tl.program_id(axis=0)
    num_pid_m = tl.cdiv(M, BLOCK_M)
    num_pid_n = tl.cdiv(N, BLOCK_N)
    num_pid_in_group = GROUP_M * num_pid_n
    group_id = pid // num_pid_in_group
    first_pid_m = group_id * GROUP_M
    group_size_m = min(num_pid_m - first_pid_m, GROUP_M)
    pid_m = first_pid_m + ((pid % num_pid_in_group) % group_size_m)
    pid_n = (pid % num_pid_in_group) // group_size_m

    offs_am = (pid_m * BLOCK_M + tl.arange(0, BLOCK_M)) % M
    offs_bn = (pid_n * BLOCK_N + tl.arange(0, BLOCK_N)) % N
    offs_k = tl.arange(0, BLOCK_K)
    a_ptrs = a_ptr + offs_am[:, None] * stride_am + offs_k[None, :] * stride_ak
    b_ptrs = b_ptr + offs_k[:, None] * stride_bk + offs_bn[None, :] * stride_bn

    acc = tl.zeros((BLOCK_M, BLOCK_N), dtype=tl.float32)
    for kk in range(0, tl.cdiv(K, BLOCK_K)):
        a = tl.load(a_ptrs, mask=offs_k[None, :] < K - kk * BLOCK_K, other=0.0)
        b = tl.load(b_ptrs, mask=offs_k[:, None] < K - kk * BLOCK_K, other=0.0)
        acc = tl.dot(a, b, acc)
        a_ptrs += BLOCK_K * stride_ak
        b_ptrs += BLOCK_K * stride_bk

    c = acc.to(c_ptr.dtype.element_ty)
    offs_cm = pid_m * BLOCK_M + tl.arange(0, BLOCK_M)
    offs_cn = pid_n * BLOCK_N + tl.arange(0, BLOCK_N)
    c_ptrs = c_ptr + offs_cm[:, None] * stride_cm + offs_cn[None, :] * stride_cn
    mask = (offs_cm[:, None] < M) & (offs_cn[None, :] < N)
    tl.store(c_ptrs, c, mask=mask)

# config = {"BLOCK_K": 64, "BLOCK_M": 64, "BLOCK_N": 128, "GROUP_M": 4, "arch": "sm_90", "dtype": "fp8e5m2", "num_ctas": 1, "num_stages": 3, "num_warps": 4}
# arch = sm_90


// ===== COMPILED SASS (sm_90a) =====

	.target	sm_90a

	.elftype	@"ET_EXEC"


//--------------------- .note.nv.tkinfo           --------------------------
	.section	.note.nv.tkinfo,"",@"SHT_NOTE"
	.sectionflags	@"SHF_NOTE_NV_TKINFO"
	.tkinfo
        /*0018*/ 	.word	0x00000002
        /*0030*/ 	.string	""
        /*0030*/ 	.string	"ptxas"
        /*0030*/ 	.string	"Cuda compilation tools, release 13.0, V13.0.88"
        /*0030*/ 	.string	"Build cuda_13.0.r13.0/compiler.36424714_0"
        /*0030*/ 	.string	"-v  -suppress-debug-info  -lineinfo  -arch sm_90a "



//--------------------- .note.nv.cuinfo           --------------------------
	.section	.note.nv.cuinfo,"",@"SHT_NOTE"
	.sectionflags	@"SHF_NOTE_NV_CUINFO"
        /*0018*/ 	.short	0x0002
        /*001a*/ 	.short	0x005a
        /*001c*/ 	.short	0x0082
	.zero		2


//--------------------- .nv.info                  --------------------------
	.section	.nv.info,"",@"SHT_CUDA_INFO"
	.align	4


	//----- nvinfo : EIATTR_REGCOUNT
	.align		4
        /*0000*/ 	.byte	0x04, 0x2f
        /*0002*/ 	.short	(.L_1 - .L_0)
	.align		4
.L_0:
        /*0004*/ 	.word	index@(matmul_kernel)
        /*0008*/ 	.word	0x000000ff


	//----- nvinfo : EIATTR_FRAME_SIZE
	.align		4
.L_1:
        /*000c*/ 	.byte	0x04, 0x11
        /*000e*/ 	.short	(.L_3 - .L_2)
	.align		4
.L_2:
        /*0010*/ 	.word	index@(matmul_kernel)
        /*0014*/ 	.word	0x00000160


	//----- nvinfo : EIATTR_MIN_STACK_SIZE
	.align		4
.L_3:
        /*0018*/ 	.byte	0x04, 0x12
        /*001a*/ 	.short	(.L_5 - .L_4)
	.align		4
.L_4:
        /*001c*/ 	.word	index@(matmul_kernel)
        /*0020*/ 	.word	0x00000160
.L_5:


//--------------------- .nv.compat                --------------------------
	.section	.nv.compat,"",@"SHT_CUDA_COMPAT_INFO"
	.align	4
        /*0000*/ 	.byte	0x02, 0x09, 0x01, 0x00, 0x02, 0x02, 0x04, 0x00, 0x02, 0x05, 0x05, 0x00, 0x03, 0x07, 0x01, 0x01
        /*0010*/ 	.byte	0x02, 0x03, 0x00, 0x00, 0x02, 0x06, 0x01, 0x00, 0x04, 0x0b, 0x08, 0x00, 0x00, 0x00, 0x00, 0x00
        /*0020*/ 	.byte	0x00, 0x00, 0x00, 0x00


//--------------------- .nv.info.matmul_kernel    --------------------------
	.section	.nv.info.matmul_kernel,"",@"SHT_CUDA_INFO"
	.sectionflags	@""
	.align	4


	//----- nvinfo : EIATTR_CUDA_API_VERSION
	.align		4
        /*0000*/ 	.byte	0x04, 0x37
        /*0002*/ 	.short	(.L_7 - .L_6)
.L_6:
        /*0004*/ 	.word	0x00000082


	//----- nvinfo : EIATTR_KPARAM_INFO
	.align		4
.L_7:
        /*0008*/ 	.byte	0x04, 0x17
        /*000a*/ 	.short	(.L_9 - .L_8)
.L_8:
        /*000c*/ 	.word	0x00000000
        /*0010*/ 	.short	0x000d
        /*0012*/ 	.short	0x0048
        /*0014*/ 	.byte	0x00, 0xf4, 0x21, 0x00


	//----- nvinfo : EIATTR_KPARAM_INFO
	.align		4
.L_9:
        /*0018*/ 	.byte	0x04, 0x17
        /*001a*/ 	.short	(.L_11 - .L_10)
.L_10:
        /*001c*/ 	.word	0x00000000
        /*0020*/ 	.short	0x000c
        /*0022*/ 	.short	0x0040
        /*0024*/ 	.byte	0x00, 0xf4, 0x21, 0x00


	//----- nvinfo : EIATTR_KPARAM_INFO
	.align		4
.L_11:
        /*0028*/ 	.byte	0x04, 0x17
        /*002a*/ 	.short	(.L_13 - .L_12)
.L_12:
        /*002c*/ 	.word	0x00000000
        /*0030*/ 	.short	0x000b
        /*0032*/ 	.short	0x0038
        /*0034*/ 	.byte	0x00, 0xf0, 0x11, 0x00


	//----- nvinfo : EIATTR_KPARAM_INFO
	.align		4
.L_13:
        /*0038*/ 	.byte	0x04, 0x17
        /*003a*/ 	.short	(.L_15 - .L_14)
.L_14:
        /*003c*/ 	.word	0x00000000
        /*0040*/ 	.short	0x000a
        /*0042*/ 	.short	0x0034
        /*0044*/ 	.byte	0x00, 0xf0, 0x11, 0x00


	//----- nvinfo : EIATTR_KPARAM_INFO
	.align		4
.L_15:
        /*0048*/ 	.byte	0x04, 0x17
        /*004a*/ 	.short	(.L_17 - .L_16)
.L_16:
        /*004c*/ 	.word	0x00000000
        /*0050*/ 	.short	0x0009
        /*0052*/ 	.short	0x0030
        /*0054*/ 	.byte	0x00, 0xf0, 0x11, 0x00


	//----- nvinfo : EIATTR_KPARAM_INFO
	.align		4
.L_17:
        /*0058*/ 	.byte	0x04, 0x17
        /*005a*/ 	.short	(.L_19 - .L_18)
.L_18:
        /*005c*/ 	.word	0x00000000
        /*0060*/ 	.short	0x0008
        /*0062*/ 	.short	0x002c
        /*0064*/ 	.byte	0x00, 0xf0, 0x11, 0x00


	//----- nvinfo : EIATTR_KPARAM_INFO
	.align		4
.L_19:
        /*0068*/ 	.byte	0x04, 0x17
        /*006a*/ 	.short	(.L_21 - .L_20)
.L_20:
        /*006c*/ 	.word	0x00000000
        /*0070*/ 	.short	0x0007
        /*0072*/ 	.short	0x0028
        /*0074*/ 	.byte	0x00, 0xf0, 0x11, 0x00


	//----- nvinfo : EIATTR_KPARAM_INFO
	.align		4
.L_21:
        /*0078*/ 	.byte	0x04, 0x17
        /*007a*/ 	.short	(.L_23 - .L_22)
.L_22:
        /*007c*/ 	.word	0x00000000
        /*0080*/ 	.short	0x0006
        /*0082*/ 	.short	0x0024
        /*0084*/ 	.byte	0x00, 0xf0, 0x11, 0x00


	//----- nvinfo : EIATTR_KPARAM_INFO
	.align		4
.L_23:
        /*0088*/ 	.byte	0x04, 0x17
        /*008a*/ 	.short	(.L_25 - .L_24)
.L_24:
        /*008c*/ 	.word	0x00000000
        /*0090*/ 	.short	0x0005
        /*0092*/ 	.short	0x0020
        /*0094*/ 	.byte	0x00, 0xf0, 0x11, 0x00


	//----- nvinfo : EIATTR_KPARAM_INFO
	.align		4
.L_25:
        /*0098*/ 	.byte	0x04, 0x17
        /*009a*/ 	.short	(.L_27 - .L_26)
.L_26:
        /*009c*/ 	.word	0x00000000
        /*00a0*/ 	.short	0x0004
        /*00a2*/ 	.short	0x001c
        /*00a4*/ 	.byte	0x00, 0xf0, 0x11, 0x00


	//----- nvinfo : EIATTR_KPARAM_INFO
	.align		4
.L_27:
        /*00a8*/ 	.byte	0x04, 0x17
        /*00aa*/ 	.short	(.L_29 - .L_28)
.L_28:
        /*00ac*/ 	.word	0x00000000
        /*00b0*/ 	.short	0x0003
        /*00b2*/ 	.short	0x0018
        /*00b4*/ 	.byte	0x00, 0xf0, 0x11, 0x00


	//----- nvinfo : EIATTR_KPARAM_INFO
	.align		4
.L_29:
        /*00b8*/ 	.byte	0x04, 0x17
        /*00ba*/ 	.short	(.L_31 - .L_30)
.L_30:
        /*00bc*/ 	.word	0x00000000
        /*00c0*/ 	.short	0x0002
        /*00c2*/ 	.short	0x0010
        /*00c4*/ 	.byte	0x00, 0xf4, 0x21, 0x00


	//----- nvinfo : EIATTR_KPARAM_INFO
	.align		4
.L_31:
        /*00c8*/ 	.byte	0x04, 0x17
        /*00ca*/ 	.short	(.L_33 - .L_32)
.L_32:
        /*00cc*/ 	.word	0x00000000
        /*00d0*/ 	.short	0x0001
        /*00d2*/ 	.short	0x0008
        /*00d4*/ 	.byte	0x00, 0xf4, 0x21, 0x00


	//----- nvinfo : EIATTR_KPARAM_INFO
	.align		4
.L_33:
        /*00d8*/ 	.byte	0x04, 0x17
        /*00da*/ 	.short	(.L_35 - .L_34)
.L_34:
        /*00dc*/ 	.word	0x00000000
        /*00e0*/ 	.short	0x0000
        /*00e2*/ 	.short	0x0000
        /*00e4*/ 	.byte	0x00, 0xf4, 0x21, 0x00


	//----- nvinfo : EIATTR_SPARSE_MMA_MASK
	.align		4
.L_35:
        /*00e8*/ 	.byte	0x03, 0x50
        /*00ea*/ 	.short	0x0000


	//----- nvinfo : EIATTR_MAXREG_COUNT
	.align		4
        /*00ec*/ 	.byte	0x03, 0x1b
        /*00ee*/ 	.short	0x00ff


	//----- nvinfo : EIATTR_NUM_BARRIERS
	.align		4
        /*00f0*/ 	.byte	0x02, 0x4c
        /*00f2*/ 	.byte	0x01
	.zero		1


	//----- nvinfo : EIATTR_ANNOTATIONS
	.align		4
        /*00f4*/ 	.byte	0x04, 0x55
        /*00f6*/ 	.short	(.L_37 - .L_36)


	//   ....[0]....
.L_36:
        /*00f8*/ 	.word	0x00000001
        /*00fc*/ 	.byte	0xa0, 0x05, 0x00, 0x00, 0x01, 0x00, 0x00, 0x00, 0xf0, 0x05, 0x00, 0x00, 0x01, 0x00, 0x00, 0x00
        /* <DEDUP_REMOVED lines=106> */
        /*07ac*/ 	.byte	0x40, 0xb5, 0x00, 0x00, 0x01, 0x00, 0x00, 0x00, 0x60, 0xb5, 0x00, 0x00


	//----- nvinfo : EIATTR_MERCURY_ISA_VERSION
	.align		4
.L_37:
        /*07b8*/ 	.byte	0x03, 0x5f
        /*07ba*/ 	.short	0x0101


	//----- nvinfo : EIATTR_EXIT_INSTR_OFFSETS
	.align		4
        /*07bc*/ 	.byte	0x04, 0x1c
        /*07be*/ 	.short	(.L_39 - .L_38)


	//   ....[0]....
.L_38:
        /*07c0*/ 	.word	0x0000b8d0


	//   ....[1]....
        /*07c4*/ 	.word	0x0000b8f0


	//----- nvinfo : EIATTR_REQNTID
	.align		4
.L_39:
        /*07c8*/ 	.byte	0x04, 0x10
        /*07ca*/ 	.short	(.L_41 - .L_40)
.L_40:
        /*07cc*/ 	.word	0x00000080
        /*07d0*/ 	.word	0x00000001
        /*07d4*/ 	.word	0x00000001


	//----- nvinfo : EIATTR_CBANK_PARAM_SIZE
	.align		4
.L_41:
        /*07d8*/ 	.byte	0x03, 0x19
        /*07da*/ 	.short	0x0050


	//----- nvinfo : EIATTR_PARAM_CBANK
	.align		4
        /*07dc*/ 	.byte	0x04, 0x0a
        /*07de*/ 	.short	(.L_43 - .L_42)
	.align		4
.L_42:
        /*07e0*/ 	.word	index@(.nv.constant0.matmul_kernel)
        /*07e4*/ 	.short	0x0210
        /*07e6*/ 	.short	0x0050


	//----- nvinfo : EIATTR_SW_WAR
	.align		4
.L_43:
        /*07e8*/ 	.byte	0x04, 0x36
        /*07ea*/ 	.short	(.L_45 - .L_44)
.L_44:
        /*07ec*/ 	.word	0x00000008
.L_45:


//--------------------- .nv.callgraph             --------------------------
	.section	.nv.callgraph,"",@"SHT_CUDA_CALLGRAPH"
	.align	4
	.sectionentsize	8
	.align		4
        /*0000*/ 	.word	0x00000000
	.align		4
        /*0004*/ 	.word	0xffffffff
	.align		4
        /*0008*/ 	.word	0x00000000
	.align		4
        /*000c*/ 	.word	0xfffffffe
	.align		4
        /*0010*/ 	.word	0x00000000
	.align		4
        /*0014*/ 	.word	0xfffffffd
	.align		4
        /*0018*/ 	.word	0x00000000
	.align		4
        /*001c*/ 	.word	0xfffffffc


//--------------------- .text.matmul_kernel       --------------------------
	.section	.text.matmul_kernel,"ax",@progbits
	.align	128
        .global         matmul_kernel
        .type           matmul_kernel,@function
        .size           matmul_kernel,(.L_x_4 - matmul_kernel)
        .other          matmul_kernel,@"STO_CUDA_ENTRY STV_DEFAULT"
matmul_kernel:
.text.matmul_kernel:
[----:B------:R-:W0:Y:S08]  /*0000*/  LDC R1, c[0x0][0x28] ;  /* 0x00000a00ff017b82 */ /* 0x000e300000000800 */
[----:B------:R-:W1:Y:S01]  /*0010*/  LDC.64 R48, c[0x0][0x228] ;  /* 0x00008a00ff307b82 */ /* 0x000e620000000a00 */
[----:B------:R-:W2:Y:S01]  /*0020*/  S2R R5, SR_CTAID.X ;  /* 0x0000000000057919 */ /* 0x000ea20000002500 */
[----:B0-----:R-:W-:Y:S01]  /*0030*/  VIADD R1, R1, 0xfffffea0 ;  /* 0xfffffea001017836 */ /* 0x001fe20000000000 */
[----:B------:R-:W-:Y:S01]  /*0040*/  UMOV UR4, 0x400 ;  /* 0x0000040000047882 */ /* 0x000fe20000000000 */
[----:B------:R-:W-:Y:S01]  /*0050*/  ULDC.64 UR16, c[0x0][0x208] ;  /* 0x0000820000107ab9 */ /* 0x000fe20000000a00 */
[----:B------:R-:W0:Y:S01]  /*0060*/  S2R R156, SR_TID.X ;  /* 0x00000000009c7919 */ /* 0x000e220000002100 */
[----:B------:R-:W-:-:S02]  /*0070*/  ULDC UR14, c[0x0][0x230] ;  /* 0x00008c00000e7ab9 */ /* 0x000fc40000000800 */
[----:B------:R-:W3:Y:S01]  /*0080*/  S2UR UR12, SR_CgaCtaId ;  /* 0x00000000000c79c3 */ /* 0x000ee20000008800 */
[----:B-1----:R-:W-:-:S05]  /*0090*/  VIADD R0, R49, 0x7f ;  /* 0x0000007f31007836 */ /* 0x002fca0000000000 */
[----:B------:R-:W-:Y:S01]  /*00a0*/  SHF.R.S32.HI R3, RZ, 0x1f, R0 ;  /* 0x0000001fff037819 */ /* 0x000fe20000011400 */
[----:B---3--:R-:W-:-:S03]  /*00b0*/  ULEA UR12, UR12, UR4, 0x18 ;  /* 0x000000040c0c7291 */ /* 0x008fc6000f8ec03f */
[----:B------:R-:W-:Y:S02]  /*00c0*/  LEA.HI R3, R3, R0, RZ, 0x7 ;  /* 0x0000000003037211 */ /* 0x000fe400078f38ff */
[----:B--2---:R-:W-:Y:S02]  /*00d0*/  IABS R8, R5 ;  /* 0x0000000500087213 */ /* 0x004fe40000000000 */
[----:B------:R-:W-:Y:S02]  /*00e0*/  SHF.R.S32.HI R3, RZ, 0x7, R3 ;  /* 0x00000007ff037819 */ /* 0x000fe40000011403 */
[C---:B0-----:R-:W-:Y:S02]  /*00f0*/  LEA.HI R137, R156.reuse, 0xe, RZ, 0x1a ;  /* 0x0000000e9c897811 */ /* 0x041fe400078fd0ff */
[----:B------:R-:W-:Y:S01]  /*0100*/  LEA.HI R136, R156, 0x1e, RZ, 0x1a ;  /* 0x0000001e9c887811 */ /* 0x000fe200078fd0ff */
[----:B------:R-:W-:-:S05]  /*0110*/  IMAD.SHL.U32 R4, R3, 0x4, RZ ;  /* 0x0000000403047824 */ /* 0x000fca00078e00ff */
[-C--:B------:R-:W-:Y:S02]  /*0120*/  IABS R7, R4.reuse ;  /* 0x0000000400077213 */ /* 0x080fe40000000000 */
[----:B------:R-:W-:Y:S02]  /*0130*/  IABS R10, R4 ;  /* 0x00000004000a7213 */ /* 0x000fe40000000000 */
[----:B------:R-:W0:Y:S08]  /*0140*/  I2F.RP R0, R7 ;  /* 0x0000000700007306 */ /* 0x000e300000209400 */
[----:B0-----:R-:W0:Y:S02]  /*0150*/  MUFU.RCP R0, R0 ;  /* 0x0000000000007308 */ /* 0x001e240000001000 */
[----:B0-----:R-:W-:-:S02]  /*0160*/  VIADD R2, R0, 0xffffffe ;  /* 0x0ffffffe00027836 */ /* 0x001fc40000000000 */
[----:B------:R-:W-:-:S04]  /*0170*/  IMAD.MOV R0, RZ, RZ, -R10 ;  /* 0x000000ffff007224 */ /* 0x000fc800078e0a0a */
[----:B------:R0:W1:Y:S02]  /*0180*/  F2I.FTZ.U32.TRUNC.NTZ R3, R2 ;  /* 0x0000000200037305 */ /* 0x000064000021f000 */
[----:B0-----:R-:W-:Y:S02]  /*0190*/  IMAD.MOV.U32 R2, RZ, RZ, RZ ;  /* 0x000000ffff027224 */ /* 0x001fe400078e00ff */
[----:B-1----:R-:W-:-:S04]  /*01a0*/  IMAD.MOV R6, RZ, RZ, -R3 ;  /* 0x000000ffff067224 */ /* 0x002fc800078e0a03 */
[----:B------:R-:W-:Y:S02]  /*01b0*/  IMAD R9, R6, R7, RZ ;  /* 0x0000000706097224 */ /* 0x000fe400078e02ff */
[----:B------:R-:W-:Y:S02]  /*01c0*/  IMAD.MOV.U32 R6, RZ, RZ, R8 ;  /* 0x000000ffff067224 */ /* 0x000fe400078e0008 */
[----:B------:R-:W-:-:S06]  /*01d0*/  IMAD.HI.U32 R3, R3, R9, R2 ;  /* 0x0000000903037227 */ /* 0x000fcc00078e0002 */
[----:B------:R-:W-:-:S04]  /*01e0*/  IMAD.HI.U32 R3, R3, R6, RZ ;  /* 0x0000000603037227 */ /* 0x000fc800078e00ff */
[----:B------:R-:W-:-:S05]  /*01f0*/  IMAD R0, R3, R0, R6 ;  /* 0x0000000003007224 */ /* 0x000fca00078e0206 */
[----:B------:R-:W-:-:S13]  /*0200*/  ISETP.GT.U32.AND P1, PT, R7, R0, PT ;  /* 0x000000000700720c */ /* 0x000fda0003f24070 */
[----:B------:R-:W-:Y:S02]  /*0210*/  @!P1 IMAD.IADD R0, R0, 0x1, -R7 ;  /* 0x0000000100009824 */ /* 0x000fe400078e0a07 */
[----:B------:R-:W-:Y:S01]  /*0220*/  @!P1 VIADD R3, R3, 0x1 ;  /* 0x0000000103039836 */ /* 0x000fe20000000000 */
[----:B------:R-:W-:Y:S02]  /*0230*/  ISETP.NE.AND P1, PT, R4, RZ, PT ;  /* 0x000000ff0400720c */ /* 0x000fe40003f25270 */
[----:B------:R-:W-:Y:S02]  /*0240*/  ISETP.GE.U32.AND P0, PT, R0, R7, PT ;  /* 0x000000070000720c */ /* 0x000fe40003f06070 */
[----:B------:R-:W-:-:S04]  /*0250*/  LOP3.LUT R0, R5, R4, RZ, 0x3c, !PT ;  /* 0x0000000405007212 */ /* 0x000fc800078e3cff */
[----:B------:R-:W-:Y:S01]  /*0260*/  ISETP.GE.AND P2, PT, R0, RZ, PT ;  /* 0x000000ff0000720c */ /* 0x000fe20003f46270 */
[----:B------:R-:W-:-:S06]  /*0270*/  VIADD R0, R48, 0x3f ;  /* 0x0000003f30007836 */ /* 0x000fcc0000000000 */
[----:B------:R-:W-:-:S04]  /*0280*/  @P0 VIADD R3, R3, 0x1 ;  /* 0x0000000103030836 */ /* 0x000fc80000000000 */
[----:B------:R-:W-:Y:S01]  /*0290*/  IMAD.MOV.U32 R2, RZ, RZ, R3 ;  /* 0x000000ffff027224 */ /* 0x000fe200078e0003 */
[----:B------:R-:W-:-:S03]  /*02a0*/  SHF.R.S32.HI R3, RZ, 0x1f, R0 ;  /* 0x0000001fff037819 */ /* 0x000fc60000011400 */
[----:B------:R-:W-:Y:S01]  /*02b0*/  @!P2 IMAD.MOV R2, RZ, RZ, -R2 ;  /* 0x000000ffff02a224 */ /* 0x000fe200078e0a02 */
[----:B------:R-:W-:Y:S02]  /*02c0*/  @!P1 LOP3.LUT R2, RZ, R4, RZ, 0x33, !PT ;  /* 0x00000004ff029212 */ /* 0x000fe400078e33ff */
[----:B------:R-:W-:-:S03]  /*02d0*/  LEA.HI R3, R3, R0, RZ, 0x6 ;  /* 0x0000000003037211 */ /* 0x000fc600078f30ff */
[----:B------:R-:W-:Y:S02]  /*02e0*/  IMAD.SHL.U32 R6, R2, 0x4, RZ ;  /* 0x0000000402067824 */ /* 0x000fe400078e00ff */
[----:B------:R-:W-:-:S03]  /*02f0*/  IMAD.MOV R2, RZ, RZ, -R2 ;  /* 0x000000ffff027224 */ /* 0x000fc600078e0a02 */
[----:B------:R-:W-:Y:S01]  /*0300*/  LEA.HI.SX32 R3, R3, -R6, 0x1a ;  /* 0x8000000603037211 */ /* 0x000fe200078fd2ff */
[----:B------:R-:W-:-:S03]  /*0310*/  IMAD R4, R4, R2, R5 ;  /* 0x0000000204047224 */ /* 0x000fc600078e0205 */
[----:B------:R-:W-:Y:S02]  /*0320*/  VIMNMX R11, R3, 0x4, PT ;  /* 0x00000004030b7848 */ /* 0x000fe40003fe0100 */
[----:B------:R-:W-:Y:S02]  /*0330*/  IABS R9, R4 ;  /* 0x0000000400097213 */ /* 0x000fe40000000000 */
[----:B------:R-:W-:-:S04]  /*0340*/  IABS R7, R11 ;  /* 0x0000000b00077213 */ /* 0x000fc80000000000 */
[----:B------:R-:W0:Y:S08]  /*0350*/  I2F.RP R0, R7 ;  /* 0x0000000700007306 */ /* 0x000e300000209400 */
[----:B0-----:R-:W0:Y:S02]  /*0360*/  MUFU.RCP R0, R0 ;  /* 0x0000000000007308 */ /* 0x001e240000001000 */
[----:B0-----:R-:W-:-:S06]  /*0370*/  VIADD R3, R0, 0xffffffe ;  /* 0x0ffffffe00037836 */ /* 0x001fcc0000000000 */
[----:B------:R-:W0:Y:S02]  /*0380*/  F2I.FTZ.U32.TRUNC.NTZ R3, R3 ;  /* 0x0000000300037305 */ /* 0x000e24000021f000 */
[----:B0-----:R-:W-:-:S04]  /*0390*/  IMAD.MOV R8, RZ, RZ, -R3 ;  /* 0x000000ffff087224 */ /* 0x001fc800078e0a03 */
[----:B------:R-:W-:Y:S01]  /*03a0*/  IMAD.MOV.U32 R2, RZ, RZ, R8 ;  /* 0x000000ffff027224 */ /* 0x000fe200078e0008 */
[----:B------:R-:W-:-:S03]  /*03b0*/  IABS R8, R11 ;  /* 0x0000000b00087213 */ /* 0x000fc60000000000 */
[----:B------:R-:W-:Y:S02]  /*03c0*/  IMAD R5, R2, R7, RZ ;  /* 0x0000000702057224 */ /* 0x000fe400078e02ff */
[----:B------:R-:W-:Y:S02]  /*03d0*/  IMAD.MOV.U32 R2, RZ, RZ, RZ ;  /* 0x000000ffff027224 */ /* 0x000fe400078e00ff */
[----:B------:R-:W-:Y:S02]  /*03e0*/  IMAD.MOV R0, RZ, RZ, -R8 ;  /* 0x000000ffff007224 */ /* 0x000fe400078e0a08 */
[----:B------:R-:W-:Y:S01]  /*03f0*/  IMAD.HI.U32 R2, R3, R5, R2 ;  /* 0x0000000503027227 */ /* 0x000fe200078e0002 */
[----:B------:R-:W-:Y:S01]  /*0400*/  LOP3.LUT R3, R156, 0x3f, RZ, 0xc0, !PT ;  /* 0x0000003f9c037812 */ /* 0x000fe200078ec0ff */
[----:B------:R-:W0:Y:S04]  /*0410*/  LDC R5, c[0x0][0x230] ;  /* 0x00008c00ff057b82 */ /* 0x000e280000000800 */
[----:B------:R-:W-:-:S04]  /*0420*/  IMAD.HI.U32 R2, R2, R9, RZ ;  /* 0x0000000902027227 */ /* 0x000fc800078e00ff */
[----:B------:R-:W-:-:S05]  /*0430*/  IMAD R0, R2, R0, R9 ;  /* 0x0000000002007224 */ /* 0x000fca00078e0209 */
[----:B------:R-:W-:Y:S01]  /*0440*/  ISETP.GT.U32.AND P1, PT, R7, R0, PT ;  /* 0x000000000700720c */ /* 0x000fe20003f24070 */
[----:B0-----:R-:W-:-:S12]  /*0450*/  VIADD R5, R5, 0x3f ;  /* 0x0000003f05057836 */ /* 0x001fd80000000000 */
[----:B------:R-:W-:Y:S02]  /*0460*/  @!P1 IMAD.IADD R0, R0, 0x1, -R7 ;  /* 0x0000000100009824 */ /* 0x000fe400078e0a07 */
[----:B------:R-:W-:Y:S01]  /*0470*/  @!P1 VIADD R2, R2, 0x1 ;  /* 0x0000000102029836 */ /* 0x000fe20000000000 */
[----:B------:R-:W-:Y:S02]  /*0480*/  ISETP.NE.AND P1, PT, R11, RZ, PT ;  /* 0x000000ff0b00720c */ /* 0x000fe40003f25270 */
[----:B------:R-:W-:Y:S02]  /*0490*/  ISETP.GE.U32.AND P0, PT, R0, R7, PT ;  /* 0x000000070000720c */ /* 0x000fe40003f06070 */
[----:B------:R-:W-:-:S04]  /*04a0*/  LOP3.LUT R0, R4, R11, RZ, 0x3c, !PT ;  /* 0x0000000b04007212 */ /* 0x000fc800078e3cff */
[----:B------:R-:W-:-:S07]  /*04b0*/  ISETP.GE.AND P2, PT, R0, RZ, PT ;  /* 0x000000ff0000720c */ /* 0x000fce0003f46270 */
[----:B------:R-:W-:Y:S01]  /*04c0*/  @P0 VIADD R2, R2, 0x1 ;  /* 0x0000000102020836 */ /* 0x000fe20000000000 */
[----:B------:R-:W-:-:S05]  /*04d0*/  ISETP.GT.AND P0, PT, R5, 0x3f, PT ;  /* 0x0000003f0500780c */ /* 0x000fca0003f04270 */
[----:B------:R-:W-:Y:S01]  /*04e0*/  @!P2 IMAD.MOV R2, RZ, RZ, -R2 ;  /* 0x000000ffff02a224 */ /* 0x000fe200078e0a02 */
[----:B------:R-:W-:-:S05]  /*04f0*/  @!P1 LOP3.LUT R2, RZ, R11, RZ, 0x33, !PT ;  /* 0x0000000bff029212 */ /* 0x000fca00078e33ff */
[----:B------:R-:W-:-:S04]  /*0500*/  IMAD.MOV R0, RZ, RZ, -R2 ;  /* 0x000000ffff007224 */ /* 0x000fc800078e0a02 */
[----:B------:R-:W-:Y:S01]  /*0510*/  IMAD R0, R11, R0, R4 ;  /* 0x000000000b007224 */ /* 0x000fe200078e0204 */
[----:B------:R-:W-:-:S03]  /*0520*/  LEA.HI R4, R156, 0x2e, RZ, 0x1a ;  /* 0x0000002e9c047811 */ /* 0x000fc600078fd0ff */
[----:B------:R-:W-:Y:S01]  /*0530*/  IMAD.IADD R0, R6, 0x1, R0 ;  /* 0x0000000106007824 */ /* 0x000fe200078e0200 */
[----:B------:R-:W-:-:S03]  /*0540*/  LEA.HI R6, R156, 0x3e, RZ, 0x1a ;  /* 0x0000003e9c067811 */ /* 0x000fc600078fd0ff */
[----:B------:R-:W-:Y:S01]  /*0550*/  IMAD R16, R0, 0x40, R3 ;  /* 0x0000004000107824 */ /* 0x000fe200078e0203 */
[----:B------:R-:W-:Y:S01]  /*0560*/  SHF.R.U32.HI R0, RZ, 0x6, R156 ;  /* 0x00000006ff007819 */ /* 0x000fe2000001169c */
[----:B------:R-:W-:-:S03]  /*0570*/  IMAD.SHL.U32 R3, R2, 0x80, RZ ;  /* 0x0000008002037824 */ /* 0x000fc600078e00ff */
[----:B------:R-:W-:Y:S01]  /*0580*/  SGXT.U32 R0, R0, 0x1 ;  /* 0x000000010000781a */ /* 0x000fe20000000000 */
[C---:B------:R-:W-:Y:S01]  /*0590*/  IMAD.IADD R128, R3.reuse, 0x1, R4 ;  /* 0x0000000103807824 */ /* 0x040fe200078e0204 */
[----:B------:R0:W-:Y:S01]  /*05a0*/  STL [R1+0xe8], R16 ;  /* 0x0000e81001007387 */ /* 0x0001e20000100800 */
[C---:B------:R-:W-:Y:S01]  /*05b0*/  IMAD.IADD R159, R3.reuse, 0x1, R6 ;  /* 0x00000001039f7824 */ /* 0x040fe200078e0206 */
[C---:B------:R-:W-:Y:S01]  /*05c0*/  LOP3.LUT R18, R3.reuse, R0, RZ, 0xfc, !PT ;  /* 0x0000000003127212 */ /* 0x040fe200078efcff */
[C---:B------:R-:W-:Y:S01]  /*05d0*/  IMAD.IADD R96, R3.reuse, 0x1, R137 ;  /* 0x0000000103607824 */ /* 0x040fe200078e0289 */
[C-C-:B------:R-:W-:Y:S01]  /*05e0*/  LOP3.LUT R20, R3.reuse, 0x2, R0.reuse, 0xfe, !PT ;  /* 0x0000000203147812 */ /* 0x140fe200078efe00 */
[----:B------:R0:W-:Y:S01]  /*05f0*/  STL [R1+0x8c], R128 ;  /* 0x00008c8001007387 */ /* 0x0001e20000100800 */
[C---:B------:R-:W-:Y:S01]  /*0600*/  LOP3.LUT R22, R3.reuse, 0x4, R0, 0xfe, !PT ;  /* 0x0000000403167812 */ /* 0x040fe200078efe00 */
[C---:B------:R-:W-:Y:S01]  /*0610*/  IMAD.IADD R112, R3.reuse, 0x1, R136 ;  /* 0x0000000103707824 */ /* 0x040fe200078e0288 */
[C-C-:B------:R-:W-:Y:S01]  /*0620*/  LOP3.LUT R88, R3.reuse, 0x6, R0.reuse, 0xfe, !PT ;  /* 0x0000000603587812 */ /* 0x140fe200078efe00 */
[----:B------:R0:W-:Y:S01]  /*0630*/  STL [R1+0x6c], R159 ;  /* 0x00006c9f01007387 */ /* 0x0001e20000100800 */
[----:B------:R-:W-:-:S02]  /*0640*/  LOP3.LUT R90, R3, 0x8, R0, 0xfe, !PT ;  /* 0x00000008035a7812 */ /* 0x000fc400078efe00 */
[C-C-:B------:R-:W-:Y:S01]  /*0650*/  LOP3.LUT R92, R3.reuse, 0xa, R0.reuse, 0xfe, !PT ;  /* 0x0000000a035c7812 */ /* 0x140fe200078efe00 */
[----:B------:R0:W-:Y:S01]  /*0660*/  STL [R1+0x54], R18 ;  /* 0x0000541201007387 */ /* 0x0001e20000100800 */
[C-C-:B------:R-:W-:Y:S02]  /*0670*/  LOP3.LUT R94, R3.reuse, 0xc, R0.reuse, 0xfe, !PT ;  /* 0x0000000c035e7812 */ /* 0x140fe400078efe00 */
[C-C-:B------:R-:W-:Y:S01]  /*0680*/  LOP3.LUT R98, R3.reuse, 0x10, R0.reuse, 0xfe, !PT ;  /* 0x0000001003627812 */ /* 0x140fe200078efe00 */
[----:B------:R0:W-:Y:S01]  /*0690*/  STL [R1+0xe4], R20 ;  /* 0x0000e41401007387 */ /* 0x0001e20000100800 */
[C-C-:B------:R-:W-:Y:S02]  /*06a0*/  LOP3.LUT R100, R3.reuse, 0x12, R0.reuse, 0xfe, !PT ;  /* 0x0000001203647812 */ /* 0x140fe400078efe00 */
        /* <DEDUP_REMOVED lines=21> */
[----:B------:R-:W-:Y:S01]  /*0800*/  LEA.HI R2, R156, R3, RZ, 0x1a ;  /* 0x000000039c027211 */ /* 0x000fe200078fd0ff */
[----:B------:R0:W-:Y:S01]  /*0810*/  STL [R1+0xc4], R100 ;  /* 0x0000c46401007387 */ /* 0x0001e20000100800 */
[C-C-:B------:R-:W-:Y:S02]  /*0820*/  LOP3.LUT R151, R3.reuse, 0x34, R0.reuse, 0xfe, !PT ;  /* 0x0000003403977812 */ /* 0x140fe400078efe00 */
[C-C-:B------:R-:W-:Y:S01]  /*0830*/  LOP3.LUT R153, R3.reuse, 0x36, R0.reuse, 0xfe, !PT ;  /* 0x0000003603997812 */ /* 0x140fe200078efe00 */
[----:B------:R0:W-:Y:S01]  /*0840*/  STL [R1+0xc0], R102 ;  /* 0x0000c06601007387 */ /* 0x0001e20000100800 */
[C-C-:B------:R-:W-:Y:S01]  /*0850*/  LOP3.LUT R155, R3.reuse, 0x38, R0.reuse, 0xfe, !PT ;  /* 0x00000038039b7812 */ /* 0x140fe200078efe00 */
[C---:B------:R-:W-:Y:S01]  /*0860*/  VIADD R167, R2.reuse, 0x4e ;  /* 0x0000004e02a77836 */ /* 0x040fe20000000000 */
[C-C-:B------:R-:W-:Y:S01]  /*0870*/  LOP3.LUT R157, R3.reuse, 0x3a, R0.reuse, 0xfe, !PT ;  /* 0x0000003a039d7812 */ /* 0x140fe200078efe00 */
[----:B------:R0:W-:Y:S01]  /*0880*/  STL [R1+0xbc], R104 ;  /* 0x0000bc6801007387 */ /* 0x0001e20000100800 */
[----:B------:R-:W-:Y:S01]  /*0890*/  LOP3.LUT R158, R3, 0x3c, R0, 0xfe, !PT ;  /* 0x0000003c039e7812 */ /* 0x000fe200078efe00 */
[----:B------:R-:W-:Y:S01]  /*08a0*/  VIADD R180, R2, 0x5e ;  /* 0x0000005e02b47836 */ /* 0x000fe20000000000 */
[----:B------:R-:W-:Y:S01]  /*08b0*/  LOP3.LUT R160, R18, 0x40, RZ, 0xfc, !PT ;  /* 0x0000004012a07812 */ /* 0x000fe200078efcff */
[----:B------:R0:W-:Y:S01]  /*08c0*/  STL [R1+0xb8], R106 ;  /* 0x0000b86a01007387 */ /* 0x0001e20000100800 */
[----:B------:R-:W-:Y:S01]  /*08d0*/  VIADD R189, R2, 0x6e ;  /* 0x0000006e02bd7836 */ /* 0x000fe20000000000 */
[----:B------:R-:W-:Y:S01]  /*08e0*/  LOP3.LUT R161, R18, 0x42, RZ, 0xfc, !PT ;  /* 0x0000004212a17812 */ /* 0x000fe200078efcff */
[----:B------:R-:W-:Y:S01]  /*08f0*/  VIADD R197, R2, 0x7e ;  /* 0x0000007e02c57836 */ /* 0x000fe20000000000 */
[----:B------:R0:W-:Y:S01]  /*0900*/  STL [R1+0xb4], R108 ;  /* 0x0000b46c01007387 */ /* 0x0001e20000100800 */
[----:B------:R-:W-:-:S02]  /*0910*/  LOP3.LUT R162, R18, 0x44, RZ, 0xfc, !PT ;  /* 0x0000004412a27812 */ /* 0x000fc400078efcff */
[C---:B------:R-:W-:Y:S01]  /*0920*/  LOP3.LUT R163, R18.reuse, 0x46, RZ, 0xfc, !PT ;  /* 0x0000004612a37812 */ /* 0x040fe200078efcff */
[----:B------:R0:W-:Y:S01]  /*0930*/  STL [R1+0xb0], R110 ;  /* 0x0000b06e01007387 */ /* 0x0001e20000100800 */
[C---:B------:R-:W-:Y:S02]  /*0940*/  LOP3.LUT R164, R18.reuse, 0x48, RZ, 0xfc, !PT ;  /* 0x0000004812a47812 */ /* 0x040fe400078efcff */
[C---:B------:R-:W-:Y:S01]  /*0950*/  LOP3.LUT R165, R18.reuse, 0x4a, RZ, 0xfc, !PT ;  /* 0x0000004a12a57812 */ /* 0x040fe200078efcff */
[----:B------:R0:W-:Y:S01]  /*0960*/  STL [R1+0xac], R112 ;  /* 0x0000ac7001007387 */ /* 0x0001e20000100800 */
[C---:B------:R-:W-:Y:S02]  /*0970*/  LOP3.LUT R166, R18.reuse, 0x4c, RZ, 0xfc, !PT ;  /* 0x0000004c12a67812 */ /* 0x040fe400078efcff */
[C---:B------:R-:W-:Y:S01]  /*0980*/  LOP3.LUT R168, R18.reuse, 0x50, RZ, 0xfc, !PT ;  /* 0x0000005012a87812 */ /* 0x040fe200078efcff */
        /* <DEDUP_REMOVED lines=29> */
[----:B------:R-:W-:Y:S01]  /*0b60*/  LOP3.LUT R196, R18, 0x7c, RZ, 0xfc, !PT ;  /* 0x0000007c12c47812 */ /* 0x000fe200078efcff */
        /* <DEDUP_REMOVED lines=40> */
[----:B------:R-:W-:-:S03]  /*0df0*/  LOP3.LUT R76, R0, 0x3c, RZ, 0xfc, !PT ;  /* 0x0000003c004c7812 */ /* 0x000fc600078efcff */
[----:B------:R0:W-:Y:S04]  /*0e00*/  STL [R1+0x140], R166 ;  /* 0x000140a601007387 */ /* 0x0001e80000100800 */
        /* <DEDUP_REMOVED lines=20> */
[----:B------:R0:W-:Y:S01]  /*0f50*/  STL [R1+0xec], R196 ;  /* 0x0000ecc401007387 */ /* 0x0001e20000100800 */
[----:B------:R-:W-:Y:S05]  /*0f60*/  @P0 BRA `(.L_x_0) ;  /* 0x00000000008c0947 */ /* 0x000fea0003800000 */
[----:B------:R-:W-:Y:S01]  /*0f70*/  IMAD.SHL.U32 R0, R156, 0x8, RZ ;  /* 0x000000089c007824 */ /* 0x000fe200078e00ff */
[----:B------:R-:W-:Y:S02]  /*0f80*/  CS2R R24, SRZ ;  /* 0x0000000000187805 */ /* 0x000fe4000001ff00 */
[----:B------:R-:W-:Y:S02]  /*0f90*/  CS2R R26, SRZ ;  /* 0x00000000001a7805 */ /* 0x000fe4000001ff00 */
[----:B------:R-:W-:Y:S02]  /*0fa0*/  CS2R R28, SRZ ;  /* 0x00000000001c7805 */ /* 0x000fe4000001ff00 */
[----:B------:R-:W-:Y:S01]  /*0fb0*/  CS2R R30, SRZ ;  /* 0x00000000001e7805 */ /* 0x000fe2000001ff00 */
[----:B------:R1:W-:Y:S01]  /*0fc0*/  STL [R1+0x158], R0 ;  /* 0x0001580001007387 */ /* 0x0003e20000100800 */
[----:B------:R-:W-:Y:S02]  /*0fd0*/  CS2R R32, SRZ ;  /* 0x0000000000207805 */ /* 0x000fe4000001ff00 */
[----:B------:R-:W-:-:S02]  /*0fe0*/  CS2R R34, SRZ ;  /* 0x0000000000227805 */ /* 0x000fc4000001ff00 */
[----:B------:R-:W-:Y:S02]  /*0ff0*/  CS2R R36, SRZ ;  /* 0x0000000000247805 */ /* 0x000fe4000001ff00 */
[----:B------:R-:W-:Y:S02]  /*1000*/  CS2R R38, SRZ ;  /* 0x0000000000267805 */ /* 0x000fe4000001ff00 */
[----:B------:R-:W-:Y:S02]  /*1010*/  CS2R R40, SRZ ;  /* 0x0000000000287805 */ /* 0x000fe4000001ff00 */
[----:B------:R-:W-:Y:S02]  /*1020*/  CS2R R42, SRZ ;  /* 0x00000000002a7805 */ /* 0x000fe4000001ff00 */
        /* <DEDUP_REMOVED lines=21> */
[----:B------:R-:W-:Y:S01]  /*1180*/  CS2R R86, SRZ ;  /* 0x0000000000567805 */ /* 0x000fe2000001ff00 */
[----:B-1----:R-:W-:Y:S06]  /*1190*/  BRA `(.L_x_1) ;  /* 0x0000007c007c7947 */ /* 0x002fec0003800000 */
.L_x_0:
[----:B------:R-:W-:Y:S01]  /*11a0*/  IABS R2, R49 ;  /* 0x0000003100027213 */ /* 0x000fe20000000000 */
[----:B------:R-:W-:Y:S01]  /*11b0*/  ULDC UR4, c[0x0][0x240] ;  /* 0x0000900000047ab9 */ /* 0x000fe20000000800 */
[----:B------:R-:W-:Y:S01]  /*11c0*/  IABS R3, R48 ;  /* 0x0000003000037213 */ /* 0x000fe20000000000 */
[----:B------:R-:W-:Y:S01]  /*11d0*/  ULDC.64 UR8, c[0x0][0x218] ;  /* 0x0000860000087ab9 */ /* 0x000fe20000000a00 */
[----:B------:R-:W1:Y:S01]  /*11e0*/  I2F.RP R4, R2 ;  /* 0x0000000200047306 */ /* 0x000e620000209400 */
[----:B------:R-:W-:Y:S01]  /*11f0*/  IABS R12, R197 ;  /* 0x000000c5000c7213 */ /* 0x000fe20000000000 */
[----:B------:R-:W-:Y:S01]  /*1200*/  ULDC UR5, c[0x0][0x234] ;  /* 0x00008d0000057ab9 */ /* 0x000fe20000000800 */
[----:B------:R-:W-:Y:S01]  /*1210*/  IABS R13, R196 ;  /* 0x000000c4000d7213 */ /* 0x000fe20000000000 */
[----:B------:R-:W-:Y:S01]  /*1220*/  ULDC UR15, c[0x0][0x238] ;  /* 0x00008e00000f7ab9 */ /* 0x000fe20000000800 */
[----:B------:R-:W-:Y:S01]  /*1230*/  IABS R15, R195 ;  /* 0x000000c3000f7213 */ /* 0x000fe20000000000 */
[----:B------:R-:W-:Y:S01]  /*1240*/  ULDC.64 UR6, c[0x0][0x210] ;  /* 0x0000840000067ab9 */ /* 0x000fe20000000a00 */
[----:B------:R-:W-:Y:S01]  /*1250*/  IABS R19, R192 ;  /* 0x000000c000137213 */ /* 0x000fe20000000000 */
[----:B------:R-:W2:Y:S01]  /*1260*/  I2F.RP R10, R3 ;  /* 0x00000003000a7306 */ /* 0x000ea20000209400 */
[----:B------:R-:W-:Y:S01]  /*1270*/  IABS R21, R191 ;  /* 0x000000bf00157213 */ /* 0x000fe20000000000 */
[----:B------:R-:W-:Y:S01]  /*1280*/  IMAD R130, R130, UR15, RZ ;  /* 0x0000000f82827c24 */ /* 0x000fe2000f8e02ff */
[----:B------:R-:W-:Y:S01]  /*1290*/  IABS R23, R190 ;  /* 0x000000be00177213 */ /* 0x000fe20000000000 */
[----:B------:R-:W-:Y:S01]  /*12a0*/  IMAD R130, R133, UR15, RZ ;  /* 0x0000000f85827c24 */ /* 0x000fe2000f8e02ff */
[----:B------:R-:W-:Y:S01]  /*12b0*/  IABS R25, R189 ;  /* 0x000000bd00197213 */ /* 0x000fe20000000000 */
[----:B------:R-:W-:Y:S01]  /*12c0*/  IMAD R130, R135, UR15, RZ ;  /* 0x0000000f87827c24 */ /* 0x000fe2000f8e02ff */
[----:B------:R-:W-:Y:S01]  /*12d0*/  IABS R27, R188 ;  /* 0x000000bc001b7213 */ /* 0x000fe20000000000 */
[----:B-1----:R-:W1:Y:S01]  /*12e0*/  MUFU.RCP R4, R4 ;  /* 0x0000000400047308 */ /* 0x002e620000001000 */
[----:B------:R-:W-:Y:S01]  /*12f0*/  IABS R29, R187 ;  /* 0x000000bb001d7213 */ /* 0x000fe20000000000 */
[----:B------:R-:W-:Y:S01]  /*1300*/  IMAD R130, R0, UR15, RZ ;  /* 0x0000000f00827c24 */ /* 0x000fe2000f8e02ff */
[----:B------:R-:W-:Y:S01]  /*1310*/  IABS R31, R186 ;  /* 0x000000ba001f7213 */ /* 0x000fe20000000000 */
[----:B------:R-:W-:Y:S01]  /*1320*/  IMAD R130, R150, UR15, RZ ;  /* 0x0000000f96827c24 */ /* 0x000fe2000f8e02ff */
[----:B------:R-:W-:Y:S01]  /*1330*/  IABS R33, R185 ;  /* 0x000000b900217213 */ /* 0x000fe20000000000 */
[----:B------:R-:W-:Y:S01]  /*1340*/  ULDC UR13, c[0x0][0x23c] ;  /* 0x00008f00000d7ab9 */ /* 0x000fe20000000800 */
[----:B------:R-:W-:Y:S01]  /*1350*/  IABS R35, R184 ;  /* 0x000000b800237213 */ /* 0x000fe20000000000 */
[----:B--2---:R-:W2:Y:S01]  /*1360*/  MUFU.RCP R10, R10 ;  /* 0x0000000a000a7308 */ /* 0x004ea20000001000 */
[----:B------:R-:W-:Y:S01]  /*1370*/  IABS R37, R183 ;  /* 0x000000b700257213 */ /* 0x000fe20000000000 */
[----:B------:R-:W-:Y:S01]  /*1380*/  IMAD R130, R144, UR15, RZ ;  /* 0x0000000f90827c24 */ /* 0x000fe2000f8e02ff */
[----:B------:R-:W-:Y:S01]  /*1390*/  IABS R39, R182 ;  /* 0x000000b600277213 */ /* 0x000fe20000000000 */
[----:B------:R-:W-:Y:S01]  /*13a0*/  IMAD R130, R138, UR15, RZ ;  /* 0x0000000f8a827c24 */ /* 0x000fe2000f8e02ff */
[----:B------:R-:W-:Y:S01]  /*13b0*/  IABS R41, R180 ;  /* 0x000000b400297213 */ /* 0x000fe20000000000 */
[----:B------:R-:W-:Y:S01]  /*13c0*/  ULDC UR18, c[0x0][0x238] ;  /* 0x00008e0000127ab9 */ /* 0x000fe20000000800 */
[----:B------:R-:W-:Y:S01]  /*13d0*/  IABS R43, R178 ;  /* 0x000000b2002b7213 */ /* 0x000fe20000000000 */
[----:B------:R-:W-:Y:S01]  /*13e0*/  USHF.L.U32 UR13, UR13, 0x6, URZ ;  /* 0x000000060d0d7899 */ /* 0x000fe2000800063f */
[----:B-1----:R-:W-:Y:S01]  /*13f0*/  VIADD R6, R4, 0xffffffe ;  /* 0x0ffffffe04067836 */ /* 0x002fe20000000000 */
[----:B------:R-:W-:-:S02]  /*1400*/  IABS R45, R176 ;  /* 0x000000b0002d7213 */ /* 0x000fc40000000000 */
[----:B------:R-:W-:Y:S01]  /*1410*/  IABS R47, R174 ;  /* 0x000000ae002f7213 */ /* 0x000fe20000000000 */
[----:B------:R1:W3:Y:S01]  /*1420*/  F2I.FTZ.U32.TRUNC.NTZ R7, R6 ;  /* 0x0000000600077305 */ /* 0x0002e2000021f000 */
[----:B------:R-:W-:Y:S02]  /*1430*/  IABS R51, R172 ;  /* 0x000000ac00337213 */ /* 0x000fe40000000000 */
[----:B------:R-:W-:Y:S01]  /*1440*/  IABS R53, R170 ;  /* 0x000000aa00357213 */ /* 0x000fe20000000000 */
[----:B--2---:R-:W-:Y:S01]  /*1450*/  VIADD R8, R10, 0xffffffe ;  /* 0x0ffffffe0a087836 */ /* 0x004fe20000000000 */
[----:B------:R-:W-:Y:S02]  /*1460*/  IABS R55, R169 ;  /* 0x000000a900377213 */ /* 0x000fe40000000000 */
[----:B------:R-:W-:Y:S01]  /*1470*/  IABS R57, R168 ;  /* 0x000000a800397213 */ /* 0x000fe20000000000 */
[----:B------:R-:W2:Y:S01]  /*1480*/  F2I.FTZ.U32.TRUNC.NTZ R9, R8 ;  /* 0x0000000800097305 */ /* 0x000ea2000021f000 */
[----:B-1----:R-:W-:Y:S01]  /*1490*/  IMAD.MOV.U32 R6, RZ, RZ, RZ ;  /* 0x000000ffff067224 */ /* 0x002fe200078e00ff */
[----:B------:R-:W-:-:S02]  /*14a0*/  IABS R59, R167 ;  /* 0x000000a7003b7213 */ /* 0x000fc40000000000 */
[----:B------:R-:W-:Y:S02]  /*14b0*/  IABS R61, R166 ;  /* 0x000000a6003d7213 */ /* 0x000fe40000000000 */
[----:B------:R-:W-:Y:S01]  /*14c0*/  IABS R63, R165 ;  /* 0x000000a5003f7213 */ /* 0x000fe20000000000 */
[--C-:B---3--:R-:W-:Y:S01]  /*14d0*/  IMAD.MOV R11, RZ, RZ, -R7.reuse ;  /* 0x000000ffff0b7224 */ /* 0x108fe200078e0a07 */
[----:B------:R-:W-:Y:S02]  /*14e0*/  IABS R65, R164 ;  /* 0x000000a400417213 */ /* 0x000fe40000000000 */
[----:B------:R-:W-:Y:S01]  /*14f0*/  IABS R67, R163 ;  /* 0x000000a300437213 */ /* 0x000fe20000000000 */
[----:B------:R-:W-:Y:S01]  /*1500*/  IMAD R11, R11, R2, RZ ;  /* 0x000000020b0b7224 */ /* 0x000fe200078e02ff */
[----:B------:R-:W-:Y:S02]  /*1510*/  IABS R69, R162 ;  /* 0x000000a200457213 */ /* 0x000fe40000000000 */
[----:B------:R-:W-:Y:S01]  /*1520*/  IABS R71, R161 ;  /* 0x000000a100477213 */ /* 0x000fe20000000000 */
[----:B------:R-:W-:Y:S01]  /*1530*/  IMAD.HI.U32 R4, R7, R11, R6 ;  /* 0x0000000b07047227 */ /* 0x000fe200078e0006 */
[----:B------:R-:W-:-:S02]  /*1540*/  IABS R73, R160 ;  /* 0x000000a000497213 */ /* 0x000fc40000000000 */
[----:B------:R-:W-:Y:S01]  /*1550*/  IABS R75, R159 ;  /* 0x0000009f004b7213 */ /* 0x000fe20000000000 */
[----:B------:R-:W-:Y:S01]  /*1560*/  IMAD.MOV.U32 R11, RZ, RZ, R12 ;  /* 0x000000ffff0b7224 */ /* 0x000fe200078e000c */
[----:B------:R-:W-:Y:S01]  /*1570*/  IABS R89, R158 ;  /* 0x0000009e00597213 */ /* 0x000fe20000000000 */
[----:B--2---:R-:W-:Y:S01]  /*1580*/  IMAD.MOV R8, RZ, RZ, -R9 ;  /* 0x000000ffff087224 */ /* 0x004fe200078e0a09 */
[----:B------:R-:W-:Y:S01]  /*1590*/  IABS R91, R157 ;  /* 0x0000009d005b7213 */ /* 0x000fe20000000000 */
[----:B------:R-:W-:Y:S01]  /*15a0*/  IMAD.HI.U32 R6, R4, R11, RZ ;  /* 0x0000000b04067227 */ /* 0x000fe200078e00ff */
[----:B------:R-:W-:Y:S02]  /*15b0*/  IABS R93, R155 ;  /* 0x0000009b005d7213 */ /* 0x000fe40000000000 */
[----:B------:R-:W-:Y:S01]  /*15c0*/  IABS R95, R153 ;  /* 0x00000099005f7213 */ /* 0x000fe20000000000 */
[----:B------:R-:W-:Y:S01]  /*15d0*/  IMAD R17, R8, R3, RZ ;  /* 0x0000000308117224 */ /* 0x000fe200078e02ff */
[----:B------:R-:W-:Y:S01]  /*15e0*/  IABS R97, R151 ;  /* 0x0000009700617213 */ /* 0x000fe20000000000 */
[----:B------:R-:W-:Y:S01]  /*15f0*/  IMAD.MOV.U32 R8, RZ, RZ, RZ ;  /* 0x000000ffff087224 */ /* 0x000fe200078e00ff */
[----:B------:R-:W-:Y:S01]  /*1600*/  IABS R99, R149 ;  /* 0x0000009500637213 */ /* 0x000fe20000000000 */
[----:B------:R-:W-:Y:S01]  /*1610*/  IMAD.HI.U32 R7, R4, R13, RZ ;  /* 0x0000000d04077227 */ /* 0x000fe200078e00ff */
[----:B------:R-:W-:-:S02]  /*1620*/  IABS R101, R147 ;  /* 0x0000009300657213 */ /* 0x000fc40000000000 */
[----:B------:R-:W-:Y:S01]  /*1630*/  IABS R103, R128 ;  /* 0x0000008000677213 */ /* 0x000fe20000000000 */
[----:B------:R-:W-:Y:S01]  /*1640*/  IMAD.MOV R10, RZ, RZ, -R6 ;  /* 0x000000ffff0a7224 */ /* 0x000fe200078e0a06 */
[----:B------:R-:W-:Y:S01]  /*1650*/  IABS R105, R126 ;  /* 0x0000007e00697213 */ /* 0x000fe20000000000 */
[----:B------:R-:W-:Y:S01]  /*1660*/  IMAD.HI.U32 R6, R9, R17, R8 ;  /* 0x0000001109067227 */ /* 0x000fe200078e0008 */
[----:B------:R-:W-:Y:S02]  /*1670*/  IABS R17, R193 ;  /* 0x000000c100117213 */ /* 0x000fe40000000000 */
[----:B------:R-:W-:Y:S01]  /*1680*/  IABS R107, R124 ;  /* 0x0000007c006b7213 */ /* 0x000fe20000000000 */
[----:B------:R-:W-:Y:S01]  /*1690*/  IMAD.MOV R9, RZ, RZ, -R7 ;  /* 0x000000ffff097224 */ /* 0x000fe200078e0a07 */
[----:B------:R-:W-:Y:S01]  /*16a0*/  IABS R109, R122 ;  /* 0x0000007a006d7213 */ /* 0x000fe20000000000 */
[----:B------:R-:W-:Y:S01]  /*16b0*/  IMAD R7, R2, R10, R11 ;  /* 0x0000000a02077224 */ /* 0x000fe200078e020b */
[----:B------:R-:W-:Y:S01]  /*16c0*/  IABS R10, R194 ;  /* 0x000000c2000a7213 */ /* 0x000fe20000000000 */
[----:B------:R-:W-:Y:S01]  /*16d0*/  IMAD.HI.U32 R8, R4, R15, RZ ;  /* 0x0000000f04087227 */ /* 0x000fe200078e00ff */
[----:B------:R-:W-:-:S02]  /*16e0*/  IABS R111, R120 ;  /* 0x00000078006f7213 */ /* 0x000fc40000000000 */
[----:B------:R-:W-:Y:S01]  /*16f0*/  IABS R113, R118 ;  /* 0x0000007600717213 */ /* 0x000fe20000000000 */
[----:B------:R-:W-:Y:S01]  /*1700*/  IMAD.MOV R8, RZ, RZ, -R8 ;  /* 0x000000ffff087224 */ /* 0x000fe200078e0a08 */
[----:B------:R-:W-:Y:S01]  /*1710*/  IABS R115, R116 ;  /* 0x0000007400737213 */ /* 0x000fe20000000000 */
[----:B------:R-:W-:Y:S01]  /*1720*/  IMAD R9, R2, R9, R13 ;  /* 0x0000000902097224 */ /* 0x000fe200078e020d */
[----:B------:R-:W-:Y:S01]  /*1730*/  IABS R117, R114 ;  /* 0x0000007200757213 */ /* 0x000fe20000000000 */
[----:B------:R-:W-:Y:S01]  /*1740*/  IMAD.MOV.U32 R13, RZ, RZ, R10 ;  /* 0x000000ffff0d7224 */ /* 0x000fe200078e000a */
[----:B------:R-:W-:Y:S01]  /*1750*/  IABS R119, R112 ;  /* 0x0000007000777213 */ /* 0x000fe20000000000 */
[----:B------:R-:W-:Y:S01]  /*1760*/  IMAD.HI.U32 R10, R4, R17, RZ ;  /* 0x00000011040a7227 */ /* 0x000fe200078e00ff */
[----:B------:R-:W-:Y:S02]  /*1770*/  IABS R121, R110 ;  /* 0x0000006e00797213 */ /* 0x000fe40000000000 */
        /* <DEDUP_REMOVED lines=8> */
[C---:B------:R-:W-:Y:S01]  /*1800*/  IMAD.HI.U32 R12, R4.reuse, R19, RZ ;  /* 0x00000013040c7227 */ /* 0x040fe200078e00ff */
[----:B------:R-:W-:Y:S02]  /*1810*/  IABS R141, R98 ;  /* 0x00000062008d7213 */ /* 0x000fe40000000000 */
[----:B------:R-:W-:Y:S01]  /*1820*/  IABS R143, R96 ;  /* 0x00000060008f7213 */ /* 0x000fe20000000000 */
[----:B------:R-:W-:Y:S01]  /*1830*/  IMAD.MOV R14, RZ, RZ, -R8 ;  /* 0x000000ffff0e7224 */ /* 0x000fe200078e0a08 */
[----:B------:R-:W-:Y:S01]  /*1840*/  IABS R145, R94 ;  /* 0x0000005e00917213 */ /* 0x000fe20000000000 */
[----:B------:R-:W-:Y:S01]  /*1850*/  IMAD.HI.U32 R8, R4, R21, RZ ;  /* 0x0000001504087227 */ /* 0x000fe200078e00ff */
[----:B------:R-:W-:-:S02]  /*1860*/  IABS R181, R18 ;  /* 0x0000001200b57213 */ /* 0x000fc40000000000 */
[C---:B------:R-:W-:Y:S01]  /*1870*/  ISETP.GT.U32.AND P1, PT, R2.reuse, R7, PT ;  /* 0x000000070200720c */ /* 0x040fe20003f24070 */
[C---:B------:R-:W-:Y:S01]  /*1880*/  IMAD R15, R2.reuse, R10, R17 ;  /* 0x0000000a020f7224 */ /* 0x040fe200078e0211 */
[----:B------:R-:W-:Y:S01]  /*1890*/  ISETP.GT.U32.AND P0, PT, R2, R9, PT ;  /* 0x000000090200720c */ /* 0x000fe20003f04070 */
[----:B------:R-:W-:Y:S01]  /*18a0*/  IMAD.HI.U32 R10, R4, R23, RZ ;  /* 0x00000017040a7227 */ /* 0x000fe200078e00ff */
[C---:B------:R-:W-:Y:S02]  /*18b0*/  ISETP.GT.U32.AND P4, PT, R2.reuse, R11, PT ;  /* 0x0000000b0200720c */ /* 0x040fe40003f84070 */
[C---:B------:R-:W-:Y:S01]  /*18c0*/  ISETP.GT.U32.AND P5, PT, R2.reuse, R15, PT ;  /* 0x0000000f0200720c */ /* 0x040fe20003fa4070 */
[----:B------:R-:W-:Y:S01]  /*18d0*/  IMAD.MOV R12, RZ, RZ, -R12 ;  /* 0x000000ffff0c7224 */ /* 0x000fe200078e0a0c */
[----:B------:R-:W-:Y:S01]  /*18e0*/  IABS R171, R92 ;  /* 0x0000005c00ab7213 */ /* 0x000fe20000000000 */
[----:B------:R-:W-:Y:S01]  /*18f0*/  IMAD.MOV R8, RZ, RZ, -R8 ;  /* 0x000000ffff087224 */ /* 0x000fe200078e0a08 */
[----:B------:R-:W-:Y:S01]  /*1900*/  IABS R173, R90 ;  /* 0x0000005a00ad7213 */ /* 0x000fe20000000000 */
[----:B------:R-:W-:Y:S01]  /*1910*/  IMAD.MOV R10, RZ, RZ, -R10 ;  /* 0x000000ffff0a7224 */ /* 0x000fe200078e0a0a */
[----:B------:R-:W-:Y:S01]  /*1920*/  IABS R175, R88 ;  /* 0x0000005800af7213 */ /* 0x000fe20000000000 */
[C---:B------:R-:W-:Y:S01]  /*1930*/  IMAD R17, R2.reuse, R12, R19 ;  /* 0x0000000c02117224 */ /* 0x040fe200078e0213 */
[----:B------:R-:W-:Y:S01]  /*1940*/  IABS R177, R22 ;  /* 0x0000001600b17213 */ /* 0x000fe20000000000 */
[C---:B------:R-:W-:Y:S01]  /*1950*/  IMAD R19, R2.reuse, R8, R21 ;  /* 0x0000000802137224 */ /* 0x040fe200078e0215 */
[----:B------:R-:W-:Y:S01]  /*1960*/  IABS R179, R20 ;  /* 0x0000001400b37213 */ /* 0x000fe20000000000 */
[C---:B------:R-:W-:Y:S01]  /*1970*/  IMAD R21, R2.reuse, R10, R23 ;  /* 0x0000000a02157224 */ /* 0x040fe200078e0217 */
[----:B------:R-:W-:Y:S01]  /*1980*/  ISETP.GT.U32.AND P6, PT, R2, R17, PT ;  /* 0x000000110200720c */ /* 0x000fe20003fc4070 */
[----:B------:R-:W-:-:S04]  /*1990*/  IMAD.HI.U32 R8, R4, R25, RZ ;  /* 0x0000001904087227 */ /* 0x000fc800078e00ff */
[----:B------:R-:W-:-:S04]  /*19a0*/  IMAD.HI.U32 R10, R4, R27, RZ ;  /* 0x0000001b040a7227 */ /* 0x000fc800078e00ff */
[----:B------:R-:W-:Y:S02]  /*19b0*/  IMAD.MOV R23, RZ, RZ, -R8 ;  /* 0x000000ffff177224 */ /* 0x000fe400078e0a08 */
[----:B------:R-:W-:Y:S02]  /*19c0*/  IMAD.MOV R10, RZ, RZ, -R10 ;  /* 0x000000ffff0a7224 */ /* 0x000fe400078e0a0a */
[----:B------:R-:W-:-:S04]  /*19d0*/  IMAD.HI.U32 R12, R4, R29, RZ ;  /* 0x0000001d040c7227 */ /* 0x000fc800078e00ff */
[----:B------:R-:W-:Y:S02]  /*19e0*/  IMAD R23, R2, R23, R25 ;  /* 0x0000001702177224 */ /* 0x000fe400078e0219 */
[----:B------:R-:W-:-:S04]  /*19f0*/  IMAD.HI.U32 R8, R4, R31, RZ ;  /* 0x0000001f04087227 */ /* 0x000fc800078e00ff */
[----:B------:R-:W-:Y:S02]  /*1a00*/  IMAD R25, R2, R10, R27 ;  /* 0x0000000a02197224 */ /* 0x000fe400078e021b */
[----:B------:R-:W-:-:S04]  /*1a10*/  IMAD.HI.U32 R10, R4, R33, RZ ;  /* 0x00000021040a7227 */ /* 0x000fc800078e00ff */
[----:B------:R-:W-:Y:S02]  /*1a20*/  IMAD.MOV R12, RZ, RZ, -R12 ;  /* 0x000000ffff0c7224 */ /* 0x000fe400078e0a0c */
[----:B------:R-:W-:Y:S02]  /*1a30*/  IMAD.MOV R8, RZ, RZ, -R8 ;  /* 0x000000ffff087224 */ /* 0x000fe400078e0a08 */
[----:B------:R-:W-:Y:S02]  /*1a40*/  IMAD.MOV R10, RZ, RZ, -R10 ;  /* 0x000000ffff0a7224 */ /* 0x000fe400078e0a0a */
[C---:B------:R-:W-:Y:S02]  /*1a50*/  IMAD R27, R2.reuse, R12, R29 ;  /* 0x0000000c021b7224 */ /* 0x040fe400078e021d */
[C---:B------:R-:W-:Y:S02]  /*1a60*/  IMAD R29, R2.reuse, R8, R31 ;  /* 0x00000008021d7224 */ /* 0x040fe400078e021f */
[----:B------:R-:W-:-:S02]  /*1a70*/  IMAD R31, R2, R10, R33 ;  /* 0x0000000a021f7224 */ /* 0x000fc400078e0221 */
        /* <DEDUP_REMOVED lines=136> */
[C---:B------:R-:W-:Y:S02]  /*2300*/  IMAD R13, R2.reuse, R14, R13 ;  /* 0x0000000e020d7224 */ /* 0x040fe400078e020d */
[----:B------:R-:W-:Y:S02]  /*2310*/  IMAD.MOV R14, RZ, RZ, -R10 ;  /* 0x000000ffff0e7224 */ /* 0x000fe400078e0a0a */
[--C-:B------:R-:W-:Y:S01]  /*2320*/  @!P1 IMAD.IADD R7, R7, 0x1, -R2.reuse ;  /* 0x0000000107079824 */ /* 0x100fe200078e0a02 */
[C---:B------:R-:W-:Y:S01]  /*2330*/  ISETP.GT.U32.AND P3, PT, R2.reuse, R13, PT ;  /* 0x0000000d0200720c */ /* 0x040fe20003f64070 */
[C---:B------:R-:W-:Y:S01]  /*2340*/  IMAD R181, R2.reuse, R14, R181 ;  /* 0x0000000e02b57224 */ /* 0x040fe200078e02b5 */
[C---:B------:R-:W-:Y:S01]  /*2350*/  ISETP.GT.U32.AND P1, PT, R2.reuse, R21, PT ;  /* 0x000000150200720c */ /* 0x040fe20003f24070 */
[--C-:B------:R-:W-:Y:S01]  /*2360*/  @!P0 IMAD.IADD R9, R9, 0x1, -R2.reuse ;  /* 0x0000000109098824 */ /* 0x100fe200078e0a02 */
[C---:B------:R-:W-:Y:S01]  /*2370*/  ISETP.GT.U32.AND P0, PT, R2.reuse, R23, PT ;  /* 0x000000170200720c */ /* 0x040fe20003f04070 */
[--C-:B------:R-:W-:Y:S01]  /*2380*/  @!P5 IMAD.IADD R15, R15, 0x1, -R2.reuse ;  /* 0x000000010f0fd824 */ /* 0x100fe200078e0a02 */
[C---:B------:R-:W-:Y:S01]  /*2390*/  ISETP.GT.U32.AND P2, PT, R2.reuse, R181, PT ;  /* 0x000000b50200720c */ /* 0x040fe20003f44070 */
[--C-:B------:R-:W-:Y:S01]  /*23a0*/  @!P4 IMAD.IADD R11, R11, 0x1, -R2.reuse ;  /* 0x000000010b0bc824 */ /* 0x100fe200078e0a02 */
[C---:B------:R-:W-:Y:S01]  /*23b0*/  ISETP.GT.U32.AND P5, PT, R2.reuse, R29, PT ;  /* 0x0000001d0200720c */ /* 0x040fe20003fa4070 */
[----:B------:R-:W-:Y:S01]  /*23c0*/  @!P6 IMAD.IADD R17, R17, 0x1, -R2 ;  /* 0x000000011111e824 */ /* 0x000fe200078e0a02 */
[----:B------:R-:W-:Y:S01]  /*23d0*/  ISETP.GT.U32.AND P4, PT, R2, R25, PT ;  /* 0x000000190200720c */ /* 0x000fe20003f84070 */
[----:B------:R-:W-:-:S04]  /*23e0*/  IMAD.HI.U32 R8, R4, R171, RZ ;  /* 0x000000ab04087227 */ /* 0x000fc800078e00ff */
[--C-:B------:R-:W-:Y:S01]  /*23f0*/  @!P3 IMAD.IADD R13, R13, 0x1, -R2.reuse ;  /* 0x000000010d0db824 */ /* 0x100fe200078e0a02 */
[C---:B------:R-:W-:Y:S01]  /*2400*/  ISETP.GT.U32.AND P3, PT, R2.reuse, R27, PT ;  /* 0x0000001b0200720c */ /* 0x040fe20003f64070 */
        /* <DEDUP_REMOVED lines=10> */
[----:B------:R-:W-:Y:S01]  /*24b0*/  IMAD.HI.U32 R10, R4, R173, RZ ;  /* 0x000000ad040a7227 */ /* 0x000fe200078e00ff */
[----:B------:R-:W-:-:S03]  /*24c0*/  ISETP.GT.U32.AND P6, PT, R2, R181, PT ;  /* 0x000000b50200720c */ /* 0x000fc60003fc4070 */
        /* <DEDUP_REMOVED lines=35> */
[----:B------:R-:W-:Y:S01]  /*2700*/  ISETP.GT.U32.AND P0, PT, R2, R53, PT ;  /* 0x000000350200720c */ /* 0x000fe20003f04070 */
[----:B------:R-:W-:-:S02]  /*2710*/  @!P5 IMAD.IADD R45, R45, 0x1, -R2 ;  /* 0x000000012d2dd824 */ /* 0x000fc400078e0a02 */
        /* <DEDUP_REMOVED lines=11> */
[C---:B------:R-:W-:Y:S01]  /*27d0*/  ISETP.GT.U32.AND P5, PT, R2.reuse, R33, PT ;  /* 0x000000210200720c */ /* 0x040fe20003fa4070 */
[----:B------:R-:W-:Y:S01]  /*27e0*/  IMAD.MOV R12, RZ, RZ, -R8 ;  /* 0x000000ffff0c7224 */ /* 0x000fe200078e0a08 */
        /* <DEDUP_REMOVED lines=124> */
[----:B------:R-:W-:-:S04]  /*2fb0*/  IMAD.HI.U32 R4, R4, R179, RZ ;  /* 0x000000b304047227 */ /* 0x000fc800078e00ff */
[--C-:B------:R-:W-:Y:S01]  /*2fc0*/  @!P0 IMAD.IADD R109, R109, 0x1, -R2.reuse ;  /* 0x000000016d6d8824 */ /* 0x100fe200078e0a02 */
[C---:B------:R-:W-:Y:S01]  /*2fd0*/  ISETP.GT.U32.AND P0, PT, R2.reuse, R123, PT ;  /* 0x0000007b0200720c */ /* 0x040fe20003f04070 */
[--C-:B------:R-:W-:Y:S01]  /*2fe0*/  @!P2 IMAD.IADD R111, R111, 0x1, -R2.reuse ;  /* 0x000000016f6fa824 */ /* 0x100fe200078e0a02 */
[C---:B------:R-:W-:Y:S01]  /*2ff0*/  ISETP.GT.U32.AND P2, PT, R2.reuse, R125, PT ;  /* 0x0000007d0200720c */ /* 0x040fe20003f44070 */
[----:B------:R-:W-:Y:S01]  /*3000*/  @!P5 IMAD.IADD R117, R117, 0x1, -R2 ;  /* 0x000000017575d824 */ /* 0x000fe200078e0a02 */
[C---:B------:R-:W-:Y:S01]  /*3010*/  ISETP.GT.U32.AND P5, PT, R2.reuse, R139, PT ;  /* 0x0000008b0200720c */ /* 0x040fe20003fa4070 */
[----:B------:R-:W-:Y:S02]  /*3020*/  IMAD.MOV R4, RZ, RZ, -R4 ;  /* 0x000000ffff047224 */ /* 0x000fe400078e0a04 */
[--C-:B------:R-:W-:Y:S01]  /*3030*/  @!P4 IMAD.IADD R115, R115, 0x1, -R2.reuse ;  /* 0x000000017373c824 */ /* 0x100fe200078e0a02 */
[C---:B------:R-:W-:Y:S01]  /*3040*/  ISETP.GT.U32.AND P4, PT, R2.reuse, R129, PT ;  /* 0x000000810200720c */ /* 0x040fe20003f84070 */
[C---:B------:R-:W-:Y:S01]  /*3050*/  IMAD R179, R2.reuse, R4, R179 ;  /* 0x0000000402b37224 */ /* 0x040fe200078e02b3 */
[----:B------:R-:W-:Y:S01]  /*3060*/  IABS R4, R16 ;  /* 0x0000001000047213 */ /* 0x000fe20000000000 */
[----:B------:R-:W-:Y:S01]  /*3070*/  @!P3 IMAD.IADD R113, R113, 0x1, -R2 ;  /* 0x000000017171b824 */ /* 0x000fe200078e0a02 */
[C---:B------:R-:W-:Y:S01]  /*3080*/  ISETP.GT.U32.AND P3, PT, R2.reuse, R127, PT ;  /* 0x0000007f0200720c */ /* 0x040fe20003f64070 */
[----:B------:R-:W-:-:S02]  /*3090*/  IMAD R171, R2, R12, R171 ;  /* 0x0000000c02ab7224 */ /* 0x000fc400078e02ab */
[C---:B------:R-:W-:Y:S02]  /*30a0*/  IMAD R173, R2.reuse, R14, R173 ;  /* 0x0000000e02ad7224 */ /* 0x040fe400078e02ad */
[--C-:B------:R-:W-:Y:S01]  /*30b0*/  @!P6 IMAD.IADD R103, R103, 0x1, -R2.reuse ;  /* 0x000000016767e824 */ /* 0x100fe200078e0a02 */
[C---:B------:R-:W-:Y:S01]  /*30c0*/  ISETP.GT.U32.AND P6, PT, R2.reuse, R121, PT ;  /* 0x000000790200720c */ /* 0x040fe20003fc4070 */
[----:B------:R-:W-:Y:S01]  /*30d0*/  @!P1 IMAD.IADD R119, R119, 0x1, -R2 ;  /* 0x0000000177779824 */ /* 0x000fe200078e0a02 */
[----:B------:R-:W-:Y:S01]  /*30e0*/  ISETP.GT.U32.AND P1, PT, R2, R141, PT ;  /* 0x0000008d0200720c */ /* 0x000fe20003f24070 */
[----:B------:R-:W-:Y:S02]  /*30f0*/  IMAD.MOV R10, RZ, RZ, -R10 ;  /* 0x000000ffff0a7224 */ /* 0x000fe400078e0a0a */
[----:B------:R-:W-:Y:S02]  /*3100*/  IMAD.MOV R8, RZ, RZ, -R8 ;  /* 0x000000ffff087224 */ /* 0x000fe400078e0a08 */
[----:B------:R-:W-:-:S04]  /*3110*/  IMAD.HI.U32 R6, R6, R4, RZ ;  /* 0x0000000406067227 */ /* 0x000fc800078e00ff */
[--C-:B------:R-:W-:Y:S01]  /*3120*/  @!P0 IMAD.IADD R123, R123, 0x1, -R2.reuse ;  /* 0x000000017b7b8824 */ /* 0x100fe200078e0a02 */
[C---:B------:R-:W-:Y:S01]  /*3130*/  ISETP.GT.U32.AND P0, PT, R2.reuse, R171, PT ;  /* 0x000000ab0200720c */ /* 0x040fe20003f04070 */
[--C-:B------:R-:W-:Y:S01]  /*3140*/  @!P2 IMAD.IADD R125, R125, 0x1, -R2.reuse ;  /* 0x000000017d7da824 */ /* 0x100fe200078e0a02 */
[C---:B------:R-:W-:Y:S01]  /*3150*/  ISETP.GT.U32.AND P2, PT, R2.reuse, R173, PT ;  /* 0x000000ad0200720c */ /* 0x040fe20003f44070 */
[----:B------:R-:W-:Y:S01]  /*3160*/  @!P5 IMAD.IADD R139, R139, 0x1, -R2 ;  /* 0x000000018b8bd824 */ /* 0x000fe200078e0a02 */
[C---:B------:R-:W-:Y:S01]  /*3170*/  ISETP.GT.U32.AND P5, PT, R2.reuse, R179, PT ;  /* 0x000000b30200720c */ /* 0x040fe20003fa4070 */
[C---:B------:R-:W-:Y:S02]  /*3180*/  IMAD R177, R2.reuse, R10, R177 ;  /* 0x0000000a02b17224 */ /* 0x040fe400078e02b1 */
[----:B------:R-:W-:Y:S02]  /*3190*/  IMAD R175, R2, R8, R175 ;  /* 0x0000000802af7224 */ /* 0x000fe400078e02af */
[----:B------:R-:W-:-:S02]  /*31a0*/  IMAD.MOV R6, RZ, RZ, -R6 ;  /* 0x000000ffff067224 */ /* 0x000fc400078e0a06 */
[----:B------:R-:W-:Y:S01]  /*31b0*/  @!P4 IMAD.IADD R129, R129, 0x1, -R2 ;  /* 0x000000018181c824 */ /* 0x000fe200078e0a02 */
[C---:B------:R-:W-:Y:S01]  /*31c0*/  ISETP.GT.U32.AND P4, PT, R2.reuse, R177, PT ;  /* 0x000000b10200720c */ /* 0x040fe20003f84070 */
[----:B------:R-:W-:Y:S01]  /*31d0*/  IMAD R6, R3, R6, R4 ;  /* 0x0000000603067224 */ /* 0x000fe200078e0204 */
[----:B------:R-:W-:Y:S01]  /*31e0*/  SHF.R.S32.HI R4, RZ, 0x1f, R5 ;  /* 0x0000001fff047819 */ /* 0x000fe20000011405 */
[--C-:B------:R-:W-:Y:S01]  /*31f0*/  @!P3 IMAD.IADD R127, R127, 0x1, -R2.reuse ;  /* 0x000000017f7fb824 */ /* 0x100fe200078e0a02 */
[C---:B------:R-:W-:Y:S01]  /*3200*/  ISETP.GT.U32.AND P3, PT, R2.reuse, R175, PT ;  /* 0x000000af0200720c */ /* 0x040fe20003f64070 */
[--C-:B------:R-:W-:Y:S01]  /*3210*/  @!P6 IMAD.IADD R121, R121, 0x1, -R2.reuse ;  /* 0x000000017979e824 */ /* 0x100fe200078e0a02 */
[C---:B------:R-:W-:Y:S01]  /*3220*/  ISETP.GT.U32.AND P6, PT, R2.reuse, R143, PT ;  /* 0x0000008f0200720c */ /* 0x040fe20003fc4070 */
[--C-:B------:R-:W-:Y:S01]  /*3230*/  @!P1 IMAD.IADD R141, R141, 0x1, -R2.reuse ;  /* 0x000000018d8d9824 */ /* 0x100fe200078e0a02 */
[----:B------:R-:W-:Y:S01]  /*3240*/  ISETP.GT.U32.AND P1, PT, R3, R6, PT ;  /* 0x000000060300720c */ /* 0x000fe20003f24070 */
        /* <DEDUP_REMOVED lines=12> */
[----:B------:R-:W-:Y:S01]  /*3310*/  @!P1 IMAD.IADD R6, R6, 0x1, -R3 ;  /* 0x0000000106069824 */ /* 0x000fe200078e0a03 */
[----:B------:R-:W-:Y:S01]  /*3320*/  LEA.HI R5, R4, R5, RZ, 0x6 ;  /* 0x0000000504057211 */ /* 0x000fe200078f30ff */
        /* <DEDUP_REMOVED lines=10> */
[----:B------:R-:W-:Y:S01]  /*33d0*/  IMAD.MOV.U32 R145, RZ, RZ, R99 ;  /* 0x000000ffff917224 */ /* 0x000fe200078e0063 */
[C---:B------:R-:W-:Y:S01]  /*33e0*/  ISETP.GT.U32.AND P3, PT, R2.reuse, R175, PT ;  /* 0x000000af0200720c */ /* 0x040fe20003f64070 */
[--C-:B------:R-:W-:Y:S01]  /*33f0*/  @!P6 IMAD.IADD R123, R123, 0x1, -R2.reuse ;  /* 0x000000017b7be824 */ /* 0x100fe200078e0a02 */
[----:B------:R-:W-:Y:S01]  /*3400*/  ISETP.GT.U32.AND P6, PT, R2, R179, PT ;  /* 0x000000b30200720c */ /* 0x000fe20003fc4070 */
[--C-:B------:R-:W-:Y:S01]  /*3410*/  @!P1 IMAD.IADD R143, R143, 0x1, -R2.reuse ;  /* 0x000000018f8f9824 */ /* 0x100fe200078e0a02 */
[----:B------:R-:W-:Y:S01]  /*3420*/  ISETP.GE.AND P1, PT, R197, RZ, PT ;  /* 0x000000ffc500720c */ /* 0x000fe20003f26270 */
[--C-:B------:R-:W-:Y:S01]  /*3430*/  @!P0 IMAD.IADD R171, R171, 0x1, -R2.reuse ;  /* 0x00000001abab8824 */ /* 0x100fe200078e0a02 */
[----:B------:R-:W-:Y:S01]  /*3440*/  ISETP.GE.AND P0, PT, R196, RZ, PT ;  /* 0x000000ffc400720c */ /* 0x000fe20003f06270 */
[--C-:B------:R-:W-:Y:S01]  /*3450*/  @!P2 IMAD.IADD R173, R173, 0x1, -R2.reuse ;  /* 0x00000001adada824 */ /* 0x100fe200078e0a02 */
[----:B------:R-:W-:Y:S01]  /*3460*/  ISETP.GE.AND P2, PT, R195, RZ, PT ;  /* 0x000000ffc300720c */ /* 0x000fe20003f46270 */
[----:B------:R-:W-:Y:S01]  /*3470*/  @!P5 IMAD.IADD R6, R6, 0x1, -R3 ;  /* 0x000000010606d824 */ /* 0x000fe200078e0a03 */
[----:B------:R-:W-:Y:S01]  /*3480*/  ISETP.GE.AND P5, PT, R194, RZ, PT ;  /* 0x000000ffc200720c */ /* 0x000fe20003fa6270 */
[--C-:B------:R-:W-:Y:S01]  /*3490*/  @!P4 IMAD.IADD R177, R177, 0x1, -R2.reuse ;  /* 0x00000001b1b1c824 */ /* 0x100fe200078e0a02 */
[----:B------:R-:W-:Y:S01]  /*34a0*/  ISETP.GE.AND P4, PT, R193, RZ, PT ;  /* 0x000000ffc100720c */ /* 0x000fe20003f86270 */
[--C-:B------:R-:W-:Y:S01]  /*34b0*/  @!P3 IMAD.IADD R175, R175, 0x1, -R2.reuse ;  /* 0x00000001afafb824 */ /* 0x100fe200078e0a02 */
[----:B------:R-:W-:Y:S01]  /*34c0*/  ISETP.GE.AND P3, PT, R192, RZ, PT ;  /* 0x000000ffc000720c */ /* 0x000fe20003f66270 */
[----:B------:R-:W-:Y:S01]  /*34d0*/  IMAD.MOV.U32 R3, RZ, RZ, R97 ;  /* 0x000000ffff037224 */ /* 0x000fe200078e0061 */
[----:B------:R-:W-:Y:S01]  /*34e0*/  LOP3.LUT R4, RZ, R49, RZ, 0x33, !PT ;  /* 0x00000031ff047212 */ /* 0x000fe200078e33ff */
[----:B------:R-:W-:Y:S01]  /*34f0*/  @!P1 IMAD.MOV R7, RZ, RZ, -R7 ;  /* 0x000000ffff079224 */ /* 0x000fe200078e0a07 */
[----:B------:R-:W-:Y:S01]  /*3500*/  ISETP.GE.AND P1, PT, R191, RZ, PT ;  /* 0x000000ffbf00720c */ /* 0x000fe20003f26270 */
        /* <DEDUP_REMOVED lines=10> */
[----:B------:R-:W-:Y:S01]  /*35b0*/  @!P6 IMAD.IADD R179, R179, 0x1, -R2 ;  /* 0x00000001b3b3e824 */ /* 0x000fe200078e0a02 */
[----:B------:R-:W-:Y:S01]  /*35c0*/  ISETP.NE.AND P6, PT, R48, RZ, PT ;  /* 0x000000ff3000720c */ /* 0x000fe20003fc5270 */
        /* <DEDUP_REMOVED lines=12> */
[----:B------:R-:W-:Y:S01]  /*3690*/  IMAD.MOV.U32 R2, RZ, RZ, R6 ;  /* 0x000000ffff027224 */ /* 0x000fe200078e0006 */
[----:B------:R-:W-:Y:S01]  /*36a0*/  SHF.R.S32.HI R5, RZ, 0x6, R5 ;  /* 0x00000006ff057819 */ /* 0x000fe20000011405 */
        /* <DEDUP_REMOVED lines=12> */
[----:B0-----:R-:W-:-:S02]  /*3770*/  IMAD.MOV.U32 R169, RZ, RZ, R123 ;  /* 0x000000ffffa97224 */ /* 0x001fc400078e007b */
        /* <DEDUP_REMOVED lines=12> */
[----:B------:R-:W-:-:S02]  /*3840*/  IMAD.MOV.U32 R163, RZ, RZ, R117 ;  /* 0x000000ffffa37224 */ /* 0x000fc400078e0075 */
        /* <DEDUP_REMOVED lines=34> */
[----:B------:R-:W-:Y:S02]  /*3a70*/  IMAD.MOV.U32 R149, RZ, RZ, R103 ;  /* 0x000000ffff957224 */ /* 0x000fe400078e0067 */
[----:B------:R-:W-:Y:S01]  /*3a80*/  @!P4 IMAD.MOV R147, RZ, RZ, -R147 ;  /* 0x000000ffff93c224 */ /* 0x000fe200078e0a93 */
[----:B------:R-:W-:Y:S01]  /*3a90*/  ISETP.GE.AND P4, PT, R116, RZ, PT ;  /* 0x000000ff7400720c */ /* 0x000fe20003f86270 */
[----:B------:R-:W-:Y:S01]  /*3aa0*/  @!P3 IMAD.MOV R149, RZ, RZ, -R149 ;  /* 0x000000ffff95b224 */ /* 0x000fe200078e0a95 */
[----:B------:R-:W-:Y:S01]  /*3ab0*/  ISETP.GE.AND P3, PT, R114, RZ, PT ;  /* 0x000000ff7200720c */ /* 0x000fe20003f66270 */
[----:B------:R-:W-:-:S02]  /*3ac0*/  IMAD.MOV.U32 R151, RZ, RZ, R105 ;  /* 0x000000ffff977224 */ /* 0x000fc400078e0069 */
[----:B------:R-:W-:Y:S02]  /*3ad0*/  IMAD.MOV.U32 R153, RZ, RZ, R107 ;  /* 0x000000ffff997224 */ /* 0x000fe400078e006b */
[----:B------:R-:W-:Y:S02]  /*3ae0*/  IMAD.MOV.U32 R157, RZ, RZ, R111 ;  /* 0x000000ffff9d7224 */ /* 0x000fe400078e006f */
        /* <DEDUP_REMOVED lines=9> */
[----:B------:R-:W-:Y:S02]  /*3b80*/  IMAD.MOV.U32 R161, RZ, RZ, R115 ;  /* 0x000000ffffa17224 */ /* 0x000fe400078e0073 */
[----:B------:R-:W-:Y:S01]  /*3b90*/  @!P4 IMAD.MOV R159, RZ, RZ, -R159 ;  /* 0x000000ffff9fc224 */ /* 0x000fe200078e0a9f */
[----:B------:R-:W-:Y:S01]  /*3ba0*/  ISETP.GE.AND P4, PT, R104, RZ, PT ;  /* 0x000000ff6800720c */ /* 0x000fe20003f86270 */
[----:B------:R-:W-:Y:S01]  /*3bb0*/  @!P3 IMAD.MOV R161, RZ, RZ, -R161 ;  /* 0x000000ffffa1b224 */ /* 0x000fe200078e0aa1 */
[----:B------:R-:W-:Y:S01]  /*3bc0*/  ISETP.GE.AND P3, PT, R102, RZ, PT ;  /* 0x000000ff6600720c */ /* 0x000fe20003f66270 */
        /* <DEDUP_REMOVED lines=13> */
[----:B------:R-:W-:-:S03]  /*3ca0*/  ISETP.GE.AND P3, PT, R90, RZ, PT ;  /* 0x000000ff5a00720c */ /* 0x000fc60003f66270 */
        /* <DEDUP_REMOVED lines=11> */
[----:B------:R-:W-:-:S03]  /*3d60*/  ISETP.NE.AND P3, PT, R49, RZ, PT ;  /* 0x000000ff3100720c */ /* 0x000fc60003f65270 */
[----:B------:R-:W-:Y:S01]  /*3d70*/  @!P1 IMAD.MOV R175, RZ, RZ, -R175 ;  /* 0x000000ffffaf9224 */ /* 0x000fe200078e0aaf */
[C---:B------:R-:W-:Y:S01]  /*3d80*/  SEL R9, R4.reuse, R9, !P3 ;  /* 0x0000000904097207 */ /* 0x040fe20005800000 */
[----:B------:R-:W-:Y:S01]  /*3d90*/  @!P0 IMAD.MOV R177, RZ, RZ, -R177 ;  /* 0x000000ffffb18224 */ /* 0x000fe200078e0ab1 */
[C---:B------:R-:W-:Y:S01]  /*3da0*/  SEL R15, R4.reuse, R15, !P3 ;  /* 0x0000000f040f7207 */ /* 0x040fe20005800000 */
[----:B------:R-:W-:Y:S01]  /*3db0*/  @!P2 IMAD.MOV R179, RZ, RZ, -R179 ;  /* 0x000000ffffb3a224 */ /* 0x000fe200078e0ab3 */
[C---:B------:R-:W-:Y:S01]  /*3dc0*/  SEL R7, R4.reuse, R7, !P3 ;  /* 0x0000000704077207 */ /* 0x040fe20005800000 */
[----:B------:R-:W-:Y:S01]  /*3dd0*/  @!P5 IMAD.MOV R181, RZ, RZ, -R181 ;  /* 0x000000ffffb5d224 */ /* 0x000fe200078e0ab5 */
[C---:B------:R-:W-:Y:S01]  /*3de0*/  SEL R11, R4.reuse, R11, !P3 ;  /* 0x0000000b040b7207 */ /* 0x040fe20005800000 */
[----:B------:R-:W-:Y:S01]  /*3df0*/  IMAD R9, R9, UR4, RZ ;  /* 0x0000000409097c24 */ /* 0x000fe2000f8e02ff */
[C---:B------:R-:W-:Y:S01]  /*3e00*/  SEL R17, R4.reuse, R17, !P3 ;  /* 0x0000001104117207 */ /* 0x040fe20005800000 */
[----:B------:R-:W-:Y:S01]  /*3e10*/  IMAD R15, R15, UR4, RZ ;  /* 0x000000040f0f7c24 */ /* 0x000fe2000f8e02ff */
[C---:B------:R-:W-:Y:S01]  /*3e20*/  SEL R23, R4.reuse, R23, !P3 ;  /* 0x0000001704177207 */ /* 0x040fe20005800000 */
[----:B------:R-:W-:Y:S01]  /*3e30*/  @!P4 IMAD.MOV R2, RZ, RZ, -R2 ;  /* 0x000000ffff02c224 */ /* 0x000fe200078e0a02 */
[C---:B------:R-:W-:Y:S01]  /*3e40*/  SEL R29, R4.reuse, R29, !P3 ;  /* 0x0000001d041d7207 */ /* 0x040fe20005800000 */
[----:B------:R-:W-:Y:S01]  /*3e50*/  IMAD R7, R7, UR4, RZ ;  /* 0x0000000407077c24 */ /* 0x000fe2000f8e02ff */
        /* <DEDUP_REMOVED lines=14> */
[----:B------:R-:W-:-:S02]  /*3f40*/  SEL R35, R4, R35, !P3 ;  /* 0x0000002304237207 */ /* 0x000fc40005800000 */
[C---:B------:R-:W-:Y:S02]  /*3f50*/  SEL R37, R4.reuse, R37, !P3 ;  /* 0x0000002504257207 */ /* 0x040fe40005800000 */
        /* <DEDUP_REMOVED lines=40> */
[----:B------:R-:W-:Y:S01]  /*41e0*/  SEL R218, R4, R93, !P3 ;  /* 0x0000005d04da7207 */ /* 0x000fe20005800000 */
        /* <DEDUP_REMOVED lines=37> */
[----:B------:R-:W-:Y:S01]  /*4440*/  SEL R32, R4, R139, !P3 ;  /* 0x0000008b04207207 */ /* 0x000fe20005800000 */
        /* <DEDUP_REMOVED lines=17> */
[----:B------:R-:W-:Y:S01]  /*4560*/  @!P6 LOP3.LUT R2, RZ, R48, RZ, 0x33, !PT ;  /* 0x00000030ff02e212 */ /* 0x000fe200078e33ff */
[----:B------:R-:W-:Y:S01]  /*4570*/  IMAD R29, R171, UR4, RZ ;  /* 0x00000004ab1d7c24 */ /* 0x000fe2000f8e02ff */
[----:B------:R-:W-:Y:S01]  /*4580*/  SHF.R.S32.HI R12, RZ, 0x1f, R9 ;  /* 0x0000001fff0c7819 */ /* 0x000fe20000011409 */
[----:B------:R-:W-:Y:S01]  /*4590*/  IMAD R28, R28, UR4, RZ ;  /* 0x000000041c1c7c24 */ /* 0x000fe2000f8e02ff */
[----:B------:R-:W-:Y:S01]  /*45a0*/  IADD3 R6, P6, R9, UR8, RZ ;  /* 0x0000000809067c10 */ /* 0x000fe2000ffde0ff */
        /* <DEDUP_REMOVED lines=10> */
[----:B------:R-:W-:Y:S01]  /*4650*/  UIADD3 UR4, UR12, 0x2000, URZ ;  /* 0x000020000c047890 */ /* 0x000fe2000fffe03f */
[----:B------:R-:W-:-:S02]  /*4660*/  IADD3 R7, P5, R4, UR8, RZ ;  /* 0x0000000804077c10 */ /* 0x000fc4000ffbe0ff */
[----:B------:R-:W-:Y:S02]  /*4670*/  CS2R R40, SRZ ;  /* 0x0000000000287805 */ /* 0x000fe4000001ff00 */
[----:B------:R-:W-:Y:S01]  /*4680*/  SHF.R.S32.HI R20, RZ, 0x1f, R17 ;  /* 0x0000001fff147819 */ /* 0x000fe20000011411 */
[----:B------:R-:W-:Y:S01]  /*4690*/  USHF.R.U32.HI UR4, URZ, 0x4, UR4 ;  /* 0x000000043f047899 */ /* 0x000fe20008011604 */
[----:B------:R-:W-:Y:S02]  /*46a0*/  IADD3 R10, P1, R17, UR8, RZ ;  /* 0x00000008110a7c10 */ /* 0x000fe4000ff3e0ff */
[----:B------:R-:W-:Y:S02]  /*46b0*/  CS2R R42, SRZ ;  /* 0x00000000002a7805 */ /* 0x000fe4000001ff00 */
[----:B------:R-:W-:Y:S01]  /*46c0*/  IADD3.X R12, R12, UR9, RZ, P6, !PT ;  /* 0x000000090c0c7c10 */ /* 0x000fe2000b7fe4ff */
[----:B------:R-:W-:Y:S01]  /*46d0*/  USGXT.U32 UR4, UR4, 0xe ;  /* 0x0000000e0404789a */ /* 0x000fe20008000000 */
[----:B------:R-:W-:-:S02]  /*46e0*/  SHF.R.S32.HI R4, RZ, 0x1f, R23 ;  /* 0x0000001fff047819 */ /* 0x000fc40000011417 */
[----:B------:R-:W-:Y:S02]  /*46f0*/  CS2R R44, SRZ ;  /* 0x00000000002c7805 */ /* 0x000fe4000001ff00 */
[----:B------:R-:W-:Y:S02]  /*4700*/  IADD3 R17, P6, R23, UR8, RZ ;  /* 0x0000000817117c10 */ /* 0x000fe4000ffde0ff */
[----:B------:R-:W-:Y:S02]  /*4710*/  CS2R R46, SRZ ;  /* 0x00000000002e7805 */ /* 0x000fe4000001ff00 */
[----:B------:R-:W-:Y:S02]  /*4720*/  IADD3.X R18, R18, UR9, RZ, P2, !PT ;  /* 0x0000000912127c10 */ /* 0x000fe400097fe4ff */
[----:B------:R-:W-:Y:S02]  /*4730*/  CS2R R48, SRZ ;  /* 0x0000000000307805 */ /* 0x000fe4000001ff00 */
[----:B------:R-:W-:-:S02]  /*4740*/  SHF.R.S32.HI R96, RZ, 0x1f, R39 ;  /* 0x0000001fff607819 */ /* 0x000fc40000011427 */
[----:B------:R-:W-:Y:S02]  /*4750*/  CS2R R50, SRZ ;  /* 0x0000000000327805 */ /* 0x000fe4000001ff00 */
[----:B------:R-:W-:Y:S02]  /*4760*/  IADD3 R23, P2, R39, UR8, RZ ;  /* 0x0000000827177c10 */ /* 0x000fe4000ff5e0ff */
[----:B------:R-:W-:Y:S02]  /*4770*/  CS2R R52, SRZ ;  /* 0x0000000000347805 */ /* 0x000fe4000001ff00 */
[----:B------:R-:W-:Y:S02]  /*4780*/  SHF.R.S32.HI R110, RZ, 0x1f, R101 ;  /* 0x0000001fff6e7819 */ /* 0x000fe40000011465 */
[----:B------:R-:W-:Y:S02]  /*4790*/  CS2R R54, SRZ ;  /* 0x0000000000367805 */ /* 0x000fe4000001ff00 */
[----:B------:R-:W-:-:S02]  /*47a0*/  IADD3.X R96, R96, UR9, RZ, P2, !PT ;  /* 0x0000000960607c10 */ /* 0x000fc400097fe4ff */
[----:B------:R-:W-:Y:S02]  /*47b0*/  CS2R R56, SRZ ;  /* 0x0000000000387805 */ /* 0x000fe4000001ff00 */
[----:B------:R-:W-:Y:S02]  /*47c0*/  SHF.R.S32.HI R98, RZ, 0x1f, R89 ;  /* 0x0000001fff627819 */ /* 0x000fe40000011459 */
[----:B------:R-:W-:Y:S02]  /*47d0*/  CS2R R58, SRZ ;  /* 0x00000000003a7805 */ /* 0x000fe4000001ff00 */
[----:B------:R-:W-:Y:S02]  /*47e0*/  IADD3.X R20, R20, UR9, RZ, P1, !PT ;  /* 0x0000000914147c10 */ /* 0x000fe40008ffe4ff */
[----:B------:R-:W-:Y:S02]  /*47f0*/  CS2R R60, SRZ ;  /* 0x00000000003c7805 */ /* 0x000fe4000001ff00 */
[----:B------:R-:W-:-:S02]  /*4800*/  IADD3 R101, P2, R101, UR8, RZ ;  /* 0x0000000865657c10 */ /* 0x000fc4000ff5e0ff */
[----:B------:R-:W-:Y:S02]  /*4810*/  CS2R R62, SRZ ;  /* 0x00000000003e7805 */ /* 0x000fe4000001ff00 */
[----:B------:R-:W-:Y:S02]  /*4820*/  SHF.R.S32.HI R16, RZ, 0x1f, R13 ;  /* 0x0000001fff107819 */ /* 0x000fe4000001140d */
[----:B------:R-:W-:Y:S02]  /*4830*/  CS2R R64, SRZ ;  /* 0x0000000000407805 */ /* 0x000fe4000001ff00 */
[----:B------:R-:W-:Y:S02]  /*4840*/  IADD3 R8, P3, R13, UR8, RZ ;  /* 0x000000080d087c10 */ /* 0x000fe4000ff7e0ff */
[----:B------:R-:W-:Y:S02]  /*4850*/  CS2R R66, SRZ ;  /* 0x0000000000427805 */ /* 0x000fe4000001ff00 */
[----:B------:R-:W-:-:S02]  /*4860*/  IADD3 R89, P1, R89, UR8, RZ ;  /* 0x0000000859597c10 */ /* 0x000fc4000ff3e0ff */
[----:B------:R-:W-:Y:S02]  /*4870*/  CS2R R68, SRZ ;  /* 0x0000000000447805 */ /* 0x000fe4000001ff00 */
[----:B------:R-:W-:Y:S02]  /*4880*/  SHF.R.S32.HI R22, RZ, 0x1f, R19 ;  /* 0x0000001fff167819 */ /* 0x000fe40000011413 */
[----:B------:R-:W-:Y:S02]  /*4890*/  CS2R R70, SRZ ;  /* 0x0000000000467805 */ /* 0x000fe4000001ff00 */
[----:B------:R-:W-:Y:S02]  /*48a0*/  IADD3 R13, P0, R19, UR8, RZ ;  /* 0x00000008130d7c10 */ /* 0x000fe4000ff1e0ff */
[----:B------:R-:W-:Y:S02]  /*48b0*/  CS2R R72, SRZ ;  /* 0x0000000000487805 */ /* 0x000fe4000001ff00 */
[----:B------:R-:W-:-:S02]  /*48c0*/  SHF.R.S32.HI R124, RZ, 0x1f, R115 ;  /* 0x0000001fff7c7819 */ /* 0x000fc40000011473 */
[----:B------:R-:W-:Y:S02]  /*48d0*/  CS2R R74, SRZ ;  /* 0x00000000004a7805 */ /* 0x000fe4000001ff00 */
[----:B------:R-:W-:Y:S01]  /*48e0*/  IADD3.X R110, R110, UR9, RZ, P2, !PT ;  /* 0x000000096e6e7c10 */ /* 0x000fe200097fe4ff */
[----:B------:R-:W-:Y:S01]  /*48f0*/  UMOV UR5, URZ ;  /* 0x0000003f00057c82 */ /* 0x000fe20008000000 */
[----:B------:R-:W-:Y:S02]  /*4900*/  SHF.R.S32.HI R112, RZ, 0x1f, R103 ;  /* 0x0000001fff707819 */ /* 0x000fe40000011467 */
[----:B------:R-:W-:Y:S02]  /*4910*/  IADD3.X R98, R98, UR9, RZ, P1, !PT ;  /* 0x0000000962627c10 */ /* 0x000fe40008ffe4ff */
[----:B------:R-:W-:Y:S02]  /*4920*/  IADD3 R115, P2, R115, UR8, RZ ;  /* 0x0000000873737c10 */ /* 0x000fe4000ff5e0ff */
[----:B------:R-:W-:-:S02]  /*4930*/  SHF.R.S32.HI R100, RZ, 0x1f, R91 ;  /* 0x0000001fff647819 */ /* 0x000fc4000001145b */
[----:B------:R-:W-:Y:S02]  /*4940*/  IADD3.X R22, R22, UR9, RZ, P0, !PT ;  /* 0x0000000916167c10 */ /* 0x000fe400087fe4ff */
[----:B------:R-:W-:Y:S02]  /*4950*/  IADD3 R103, P1, R103, UR8, RZ ;  /* 0x0000000867677c10 */ /* 0x000fe4000ff3e0ff */
[----:B------:R-:W-:Y:S02]  /*4960*/  IADD3.X R11, R11, UR9, RZ, P4, !PT ;  /* 0x000000090b0b7c10 */ /* 0x000fe4000a7fe4ff */
[----:B------:R-:W-:Y:S02]  /*4970*/  IADD3 R91, P0, R91, UR8, RZ ;  /* 0x000000085b5b7c10 */ /* 0x000fe4000ff1e0ff */
[----:B------:R-:W-:Y:S02]  /*4980*/  SHF.R.S32.HI R88, RZ, 0x1f, R21 ;  /* 0x0000001fff587819 */ /* 0x000fe40000011415 */
[----:B------:R-:W-:-:S02]  /*4990*/  IADD3 R15, P4, R21, UR8, RZ ;  /* 0x00000008150f7c10 */ /* 0x000fc4000ff9e0ff */
[----:B------:R-:W-:Y:S02]  /*49a0*/  SHF.R.S32.HI R206, RZ, 0x1f, R208 ;  /* 0x0000001fffce7819 */ /* 0x000fe400000114d0 */
[----:B------:R-:W-:Y:S02]  /*49b0*/  IADD3.X R124, R124, UR9, RZ, P2, !PT ;  /* 0x000000097c7c7c10 */ /* 0x000fe400097fe4ff */
        /* <DEDUP_REMOVED lines=18> */
[----:B------:R-:W-:Y:S02]  /*4ae0*/  SHF.R.S32.HI R116, RZ, 0x1f, R107 ;  /* 0x0000001fff747819 */ /* 0x000fe4000001146b */
[----:B------:R-:W-:Y:S02]  /*4af0*/  IADD3.X R102, R102, UR9, RZ, P4, !PT ;  /* 0x0000000966667c10 */ /* 0x000fe4000a7fe4ff */
[----:B------:R-:W-:Y:S02]  /*4b00*/  IADD3 R119, P0, R119, UR8, RZ ;  /* 0x0000000877777c10 */ /* 0x000fe4000ff1e0ff */
[----:B------:R-:W-:-:S02]  /*4b10*/  IADD3.X R4, R4, UR9, RZ, P6, !PT ;  /* 0x0000000904047c10 */ /* 0x000fc4000b7fe4ff */
[----:B------:R-:W-:Y:S02]  /*4b20*/  IADD3 R107, P4, R107, UR8, RZ ;  /* 0x000000086b6b7c10 */ /* 0x000fe4000ff9e0ff */
[----:B------:R-:W-:Y:S02]  /*4b30*/  IADD3.X R14, R14, UR9, RZ, P5, !PT ;  /* 0x000000090e0e7c10 */ /* 0x000fe4000affe4ff */
[----:B------:R-:W-:Y:S02]  /*4b40*/  SHF.R.S32.HI R104, RZ, 0x1f, R37 ;  /* 0x0000001fff687819 */ /* 0x000fe40000011425 */
[----:B------:R-:W-:Y:S02]  /*4b50*/  IADD3 R95, P6, R37, UR8, RZ ;  /* 0x00000008255f7c10 */ /* 0x000fe4000ffde0ff */
[----:B------:R-:W-:Y:S02]  /*4b60*/  SHF.R.S32.HI R238, RZ, 0x1f, R239 ;  /* 0x0000001fffee7819 */ /* 0x000fe400000114ef */
[----:B------:R-:W-:-:S02]  /*4b70*/  IADD3.X R223, R223, UR9, RZ, P2, !PT ;  /* 0x00000009dfdf7c10 */ /* 0x000fc400097fe4ff */
[----:B------:R-:W-:Y:S02]  /*4b80*/  SHF.R.S32.HI R92, RZ, 0x1f, R36 ;  /* 0x0000001fff5c7819 */ /* 0x000fe40000011424 */
[----:B------:R-:W-:Y:S02]  /*4b90*/  IADD3 R19, P5, R36, UR8, RZ ;  /* 0x0000000824137c10 */ /* 0x000fe4000ffbe0ff */
[----:B------:R-:W-:Y:S02]  /*4ba0*/  CS2R R36, SRZ ;  /* 0x0000000000247805 */ /* 0x000fe4000001ff00 */
[----:B------:R-:W-:Y:S02]  /*4bb0*/  SHF.R.S32.HI R226, RZ, 0x1f, R227 ;  /* 0x0000001fffe27819 */ /* 0x000fe400000114e3 */
[----:B------:R-:W-:Y:S02]  /*4bc0*/  IADD3.X R210, R210, UR9, RZ, P1, !PT ;  /* 0x00000009d2d27c10 */ /* 0x000fe40008ffe4ff */
[----:B------:R-:W-:-:S02]  /*4bd0*/  IADD3 R239, P2, R239, UR8, RZ ;  /* 0x00000008efef7c10 */ /* 0x000fc4000ff5e0ff */
[----:B------:R-:W-:Y:S02]  /*4be0*/  SHF.R.S32.HI R212, RZ, 0x1f, R213 ;  /* 0x0000001fffd47819 */ /* 0x000fe400000114d5 */
[----:B------:R-:W-:Y:S02]  /*4bf0*/  IADD3.X R126, R126, UR9, RZ, P0, !PT ;  /* 0x000000097e7e7c10 */ /* 0x000fe400087fe4ff */
[----:B------:R-:W-:Y:S02]  /*4c00*/  IADD3 R227, P1, R227, UR8, RZ ;  /* 0x00000008e3e37c10 */ /* 0x000fe4000ff3e0ff */
        /* <DEDUP_REMOVED lines=9> */
[----:B------:R-:W-:Y:S02]  /*4ca0*/  IADD3.X R238, R238, UR9, RZ, P2, !PT ;  /* 0x00000009eeee7c10 */ /* 0x000fe400097fe4ff */
[----:B------:R-:W-:Y:S02]  /*4cb0*/  IADD3.X R16, R16, UR9, RZ, P3, !PT ;  /* 0x0000000910107c10 */ /* 0x000fe40009ffe4ff */
[----:B------:R-:W-:Y:S02]  /*4cc0*/  IADD3 R97, P5, R97, UR8, RZ ;  /* 0x0000000861617c10 */ /* 0x000fe4000ffbe0ff */
[----:B------:R-:W-:Y:S02]  /*4cd0*/  SHF.R.S32.HI R240, RZ, 0x1f, R241 ;  /* 0x0000001ffff07819 */ /* 0x000fe400000114f1 */
[----:B------:R-:W-:Y:S02]  /*4ce0*/  IADD3.X R226, R226, UR9, RZ, P1, !PT ;  /* 0x00000009e2e27c10 */ /* 0x000fe40008ffe4ff */
[----:B------:R-:W-:-:S02]  /*4cf0*/  IADD3 R90, P2, R34, UR8, RZ ;  /* 0x00000008225a7c10 */ /* 0x000fc4000ff5e0ff */
[----:B------:R-:W-:Y:S02]  /*4d00*/  SHF.R.S32.HI R94, RZ, 0x1f, R38 ;  /* 0x0000001fff5e7819 */ /* 0x000fe40000011426 */
[----:B------:R-:W-:Y:S01]  /*4d10*/  IADD3 R21, P3, R38, UR8, RZ ;  /* 0x0000000826157c10 */ /* 0x000fe2000ff7e0ff */
[----:B------:R0:W-:Y:S01]  /*4d20*/  STL [R1], R90 ;  /* 0x0000005a01007387 */ /* 0x0001e20000100800 */
[----:B------:R-:W-:Y:S02]  /*4d30*/  SHF.R.S32.HI R228, RZ, 0x1f, R229 ;  /* 0x0000001fffe47819 */ /* 0x000fe400000114e5 */
[----:B------:R-:W-:Y:S02]  /*4d40*/  CS2R R38, SRZ ;  /* 0x0000000000267805 */ /* 0x000fe4000001ff00 */
        /* <DEDUP_REMOVED lines=15> */
[----:B------:R-:W-:Y:S02]  /*4e40*/  IADD3 R99, P3, R99, UR8, RZ ;  /* 0x0000000863637c10 */ /* 0x000fe4000ff7e0ff */
[----:B------:R-:W-:Y:S02]  /*4e50*/  SHF.R.S32.HI R242, RZ, 0x1f, R243 ;  /* 0x0000001ffff27819 */ /* 0x000fe400000114f3 */
[----:B------:R-:W-:Y:S02]  /*4e60*/  IADD3.X R228, R228, UR9, RZ, P0, !PT ;  /* 0x00000009e4e47c10 */ /* 0x000fe400087fe4ff */
[----:B0-----:R-:W-:Y:S02]  /*4e70*/  IADD3 R90, P1, R33, UR8, RZ ;  /* 0x00000008215a7c10 */ /* 0x001fe4000ff3e0ff */
[----:B------:R-:W-:-:S02]  /*4e80*/  SHF.R.S32.HI R230, RZ, 0x1f, R231 ;  /* 0x0000001fffe67819 */ /* 0x000fc400000114e7 */
[----:B------:R-:W-:Y:S01]  /*4e90*/  IADD3.X R214, R214, UR9, RZ, P4, !PT ;  /* 0x00000009d6d67c10 */ /* 0x000fe2000a7fe4ff */
[----:B------:R0:W-:Y:S01]  /*4ea0*/  STL [R1+0x8], R90 ;  /* 0x0000085a01007387 */ /* 0x0001e20000100800 */
[----:B------:R-:W-:Y:S02]  /*4eb0*/  IADD3 R243, P0, R243, UR8, RZ ;  /* 0x00000008f3f37c10 */ /* 0x000fe4000ff1e0ff */
        /* <DEDUP_REMOVED lines=9> */
[----:B------:R-:W-:-:S02]  /*4f50*/  IADD3 R113, P3, R113, UR8, RZ ;  /* 0x0000000871717c10 */ /* 0x000fc4000ff7e0ff */
[----:B------:R-:W-:Y:S02]  /*4f60*/  IADD3.X R242, R242, UR9, RZ, P0, !PT ;  /* 0x00000009f2f27c10 */ /* 0x000fe400087fe4ff */
[----:B------:R-:W-:Y:S02]  /*4f70*/  SHF.R.S32.HI R244, RZ, 0x1f, R245 ;  /* 0x0000001ffff47819 */ /* 0x000fe400000114f5 */
[----:B------:R-:W-:Y:S02]  /*4f80*/  IADD3.X R230, R230, UR9, RZ, P4, !PT ;  /* 0x00000009e6e67c10 */ /* 0x000fe4000a7fe4ff */
[----:B0-----:R-:W-:Y:S02]  /*4f90*/  IADD3 R90, P0, R32, UR8, RZ ;  /* 0x00000008205a7c10 */ /* 0x001fe4000ff1e0ff */
[----:B------:R-:W-:Y:S02]  /*4fa0*/  SHF.R.S32.HI R232, RZ, 0x1f, R233 ;  /* 0x0000001fffe87819 */ /* 0x000fe400000114e9 */
[----:B------:R-:W-:Y:S01]  /*4fb0*/  IADD3.X R216, R216, UR9, RZ, P6, !PT ;  /* 0x00000009d8d87c10 */ /* 0x000fe2000b7fe4ff */
[----:B------:R0:W-:Y:S01]  /*4fc0*/  STL [R1+0x10], R90 ;  /* 0x0000105a01007387 */ /* 0x0001e20000100800 */
[----:B------:R-:W-:-:S02]  /*4fd0*/  IADD3 R245, P4, R245, UR8, RZ ;  /* 0x00000008f5f57c10 */ /* 0x000fc4000ff9e0ff */
[----:B------:R-:W-:Y:S02]  /*4fe0*/  SHF.R.S32.HI R219, RZ, 0x1f, R220 ;  /* 0x0000001fffdb7819 */ /* 0x000fe400000114dc */
[----:B------:R-:W-:Y:S02]  /*4ff0*/  IADD3.X R129, R129, UR9, RZ, P5, !PT ;  /* 0x0000000981817c10 */ /* 0x000fe4000affe4ff */
[----:B------:R-:W-:Y:S02]  /*5000*/  IADD3 R233, P6, R233, UR8, RZ ;  /* 0x00000008e9e97c10 */ /* 0x000fe4000ffde0ff */
[----:B------:R-:W-:Y:S02]  /*5010*/  SHF.R.S32.HI R191, RZ, 0x1f, R197 ;  /* 0x0000001fffbf7819 */ /* 0x000fe400000114c5 */
[----:B------:R-:W-:Y:S02]  /*5020*/  IADD3.X R122, R122, UR9, RZ, P3, !PT ;  /* 0x000000097a7a7c10 */ /* 0x000fe40009ffe4ff */
[----:B------:R-:W-:-:S02]  /*5030*/  IADD3 R220, P5, R220, UR8, RZ ;  /* 0x00000008dcdc7c10 */ /* 0x000fc4000ffbe0ff */
[----:B------:R-:W-:Y:S02]  /*5040*/  IADD3 R197, P3, R197, UR8, RZ ;  /* 0x00000008c5c57c10 */ /* 0x000fe4000ff7e0ff */
[----:B------:R-:W-:Y:S02]  /*5050*/  IADD3.X R244, R244, UR9, RZ, P4, !PT ;  /* 0x00000009f4f47c10 */ /* 0x000fe4000a7fe4ff */
        /* <DEDUP_REMOVED lines=19> */
[----:B------:R-:W-:Y:S02]  /*5190*/  IADD3 R237, P3, R237, UR8, RZ ;  /* 0x00000008eded7c10 */ /* 0x000fe4000ff7e0ff */
[----:B------:R-:W-:Y:S02]  /*51a0*/  IADD3.X R248, R248, UR9, RZ, P5, !PT ;  /* 0x00000009f8f87c10 */ /* 0x000fe4000affe4ff */
[----:B------:R-:W-:Y:S02]  /*51b0*/  SHF.R.S32.HI R250, RZ, 0x1f, R251 ;  /* 0x0000001ffffa7819 */ /* 0x000fe400000114fb */
[----:B------:R-:W-:Y:S02]  /*51c0*/  IADD3.X R236, R236, UR9, RZ, P3, !PT ;  /* 0x00000009ecec7c10 */ /* 0x000fe40009ffe4ff */
[----:B0-----:R-:W-:Y:S02]  /*51d0*/  IADD3 R90, P5, R29, UR8, RZ ;  /* 0x000000081d5a7c10 */ /* 0x001fe4000ffbe0ff */
[----:B------:R-:W-:-:S02]  /*51e0*/  IADD3 R251, P3, R251, UR8, RZ ;  /* 0x00000008fbfb7c10 */ /* 0x000fc4000ff7e0ff */
[----:B------:R-:W-:Y:S01]  /*51f0*/  SHF.R.S32.HI R252, RZ, 0x1f, R34 ;  /* 0x0000001ffffc7819 */ /* 0x000fe20000011422 */
[----:B------:R0:W-:Y:S01]  /*5200*/  STL [R1+0x28], R90 ;  /* 0x0000285a01007387 */ /* 0x0001e20000100800 */
[----:B------:R-:W-:Y:S02]  /*5210*/  IADD3.X R250, R250, UR9, RZ, P3, !PT ;  /* 0x00000009fafa7c10 */ /* 0x000fe40009ffe4ff */
[----:B------:R-:W-:Y:S02]  /*5220*/  IADD3.X R252, R252, UR9, RZ, P2, !PT ;  /* 0x00000009fcfc7c10 */ /* 0x000fe400097fe4ff */
[----:B------:R-:W-:Y:S02]  /*5230*/  SHF.R.S32.HI R34, RZ, 0x1f, R33 ;  /* 0x0000001fff227819 */ /* 0x000fe40000011421 */
[----:B------:R-:W-:Y:S02]  /*5240*/  IADD3 R139, P2, R27, UR8, RZ ;  /* 0x000000081b8b7c10 */ /* 0x000fe4000ff5e0ff */
[----:B------:R-:W-:-:S02]  /*5250*/  SHF.R.S32.HI R33, RZ, 0x1f, R32 ;  /* 0x0000001fff217819 */ /* 0x000fc40000011420 */
[----:B0-----:R-:W-:Y:S02]  /*5260*/  IADD3 R90, P3, R28, UR8, RZ ;  /* 0x000000081c5a7c10 */ /* 0x001fe4000ff7e0ff */
[----:B------:R-:W-:Y:S02]  /*5270*/  SHF.R.S32.HI R32, RZ, 0x1f, R31 ;  /* 0x0000001fff207819 */ /* 0x000fe4000001141f */
[----:B------:R-:W-:Y:S01]  /*5280*/  SHF.R.S32.HI R31, RZ, 0x1f, R30 ;  /* 0x0000001fff1f7819 */ /* 0x000fe2000001141e */
[----:B------:R0:W-:Y:S01]  /*5290*/  STL [R1+0x30], R90 ;  /* 0x0000305a01007387 */ /* 0x0001e20000100800 */
[----:B------:R-:W-:Y:S02]  /*52a0*/  SHF.R.S32.HI R30, RZ, 0x1f, R29 ;  /* 0x0000001fff1e7819 */ /* 0x000fe4000001141d */
[----:B------:R-:W-:Y:S01]  /*52b0*/  SHF.R.S32.HI R29, RZ, 0x1f, R28 ;  /* 0x0000001fff1d7819 */ /* 0x000fe2000001141c */
[----:B------:R1:W-:Y:S01]  /*52c0*/  STL [R1+0x38], R139 ;  /* 0x0000388b01007387 */ /* 0x0003e20000100800 */
[----:B------:R-:W-:-:S02]  /*52d0*/  SHF.R.S32.HI R28, RZ, 0x1f, R27 ;  /* 0x0000001fff1c7819 */ /* 0x000fc4000001141b */
[----:B------:R-:W-:Y:S02]  /*52e0*/  IADD3.X R143, R30, UR9, RZ, P5, !PT ;  /* 0x000000091e8f7c10 */ /* 0x000fe4000affe4ff */
[----:B------:R-:W-:Y:S02]  /*52f0*/  SHF.R.S32.HI R27, RZ, 0x1f, R26 ;  /* 0x0000001fff1b7819 */ /* 0x000fe4000001141a */
[----:B0-----:R-:W-:Y:S02]  /*5300*/  IADD3.X R90, R34, UR9, RZ, P1, !PT ;  /* 0x00000009225a7c10 */ /* 0x001fe40008ffe4ff */
[----:B------:R-:W-:Y:S02]  /*5310*/  CS2R R34, SRZ ;  /* 0x0000000000227805 */ /* 0x000fe4000001ff00 */
[----:B-1----:R-:W-:Y:S01]  /*5320*/  IADD3 R139, P1, R26, UR8, RZ ;  /* 0x000000081a8b7c10 */ /* 0x002fe2000ff3e0ff */
[----:B------:R0:W-:Y:S01]  /*5330*/  STL [R1+0x4], R90 ;  /* 0x0000045a01007387 */ /* 0x0001e20000100800 */
[----:B------:R-:W-:-:S03]  /*5340*/  SHF.R.S32.HI R26, RZ, 0x1f, R25 ;  /* 0x0000001fff1a7819 */ /* 0x000fc60000011419 */
[----:B------:R1:W-:Y:S01]  /*5350*/  STL [R1+0x40], R139 ;  /* 0x0000408b01007387 */ /* 0x0003e20000100800 */
[----:B0-----:R-:W-:Y:S02]  /*5360*/  IADD3.X R90, R33, UR9, RZ, P0, !PT ;  /* 0x00000009215a7c10 */ /* 0x001fe400087fe4ff */
[----:B-1----:R-:W-:-:S03]  /*5370*/  IADD3 R139, P0, R25, UR8, RZ ;  /* 0x00000008198b7c10 */ /* 0x002fc6000ff1e0ff */
[----:B------:R0:W-:Y:S01]  /*5380*/  STL [R1+0xc], R90 ;  /* 0x00000c5a01007387 */ /* 0x0001e20000100800 */
[----:B------:R-:W-:-:S03]  /*5390*/  SHF.R.S32.HI R25, RZ, 0x1f, R24 ;  /* 0x0000001fff197819 */ /* 0x000fc60000011418 */
[----:B------:R1:W-:Y:S01]  /*53a0*/  STL [R1+0x48], R139 ;  /* 0x0000488b01007387 */ /* 0x0003e20000100800 */
[----:B0-----:R-:W-:Y:S02]  /*53b0*/  IADD3.X R90, R32, UR9, RZ, P4, !PT ;  /* 0x00000009205a7c10 */ /* 0x001fe4000a7fe4ff */
[----:B------:R-:W-:Y:S02]  /*53c0*/  CS2R R32, SRZ ;  /* 0x0000000000207805 */ /* 0x000fe4000001ff00 */
[----:B------:R-:W-:Y:S01]  /*53d0*/  IADD3 R141, P4, R24, UR8, RZ ;  /* 0x00000008188d7c10 */ /* 0x000fe2000ff9e0ff */
[----:B------:R-:W-:Y:S01]  /*53e0*/  UMOV UR8, 0xfffffffe ;  /* 0xfffffffe00087882 */ /* 0x000fe20000000000 */
[----:B-1----:R-:W-:Y:S01]  /*53f0*/  IADD3.X R139, R31, UR9, RZ, P6, !PT ;  /* 0x000000091f8b7c10 */ /* 0x002fe2000b7fe4ff */
[----:B------:R0:W-:Y:S01]  /*5400*/  STL [R1+0x14], R90 ;  /* 0x0000145a01007387 */ /* 0x0001e20000100800 */
[----:B------:R-:W-:-:S03]  /*5410*/  CS2R R30, SRZ ;  /* 0x00000000001e7805 */ /* 0x000fc6000001ff00 */
[----:B------:R1:W-:Y:S04]  /*5420*/  STL [R1+0x50], R141 ;  /* 0x0000508d01007387 */ /* 0x0003e80000100800 */
[----:B------:R2:W-:Y:S01]  /*5430*/  STL [R1+0x1c], R139 ;  /* 0x00001c8b01007387 */ /* 0x0005e20000100800 */
[C---:B0-----:R-:W-:Y:S01]  /*5440*/  IADD3 R90, P6, R2.reuse, UR6, RZ ;  /* 0x00000006025a7c10 */ /* 0x041fe2000ffde0ff */
[----:B------:R-:W-:Y:S02]  /*5450*/  USHF.R.U32.HI UR6, URZ, 0x4, UR12 ;  /* 0x000000043f067899 */ /* 0x000fe4000801160c */
[----:B------:R0:W-:Y:S01]  /*5460*/  STL [R1+0x24], R143 ;  /* 0x0000248f01007387 */ /* 0x0001e20000100800 */
[----:B-1----:R-:W-:Y:S01]  /*5470*/  IADD3.X R141, R29, UR9, RZ, P3, !PT ;  /* 0x000000091d8d7c10 */ /* 0x002fe20009ffe4ff */
[----:B------:R-:W-:Y:S01]  /*5480*/  USGXT.U32 UR6, UR6, 0xe ;  /* 0x0000000e0606789a */ /* 0x000fe20008000000 */
[----:B------:R-:W-:Y:S01]  /*5490*/  LEA.HI.X.SX32 R2, R2, UR7, 0x1, P6 ;  /* 0x0000000702027c11 */ /* 0x000fe2000b0f0eff */
[----:B------:R-:W-:Y:S01]  /*54a0*/  UMOV UR7, URZ ;  /* 0x0000003f00077c82 */ /* 0x000fe20008000000 */
[----:B--2---:R-:W-:Y:S01]  /*54b0*/  IADD3.X R139, R28, UR9, RZ, P2, !PT ;  /* 0x000000091c8b7c10 */ /* 0x004fe200097fe4ff */
[----:B------:R1:W-:Y:S01]  /*54c0*/  STL [R1+0x2c], R141 ;  /* 0x00002c8d01007387 */ /* 0x0003e20000100800 */
[----:B------:R-:W-:-:S02]  /*54d0*/  CS2R R28, SRZ ;  /* 0x00000000001c7805 */ /* 0x000fc4000001ff00 */
[----:B0-----:R-:W-:Y:S01]  /*54e0*/  IADD3.X R143, R27, UR9, RZ, P1, !PT ;  /* 0x000000091b8f7c10 */ /* 0x001fe20008ffe4ff */
[----:B------:R0:W-:Y:S04]  /*54f0*/  STL [R1+0x34], R139 ;  /* 0x0000348b01007387 */ /* 0x0001e80000100800 */
[----:B------:R-:W-:Y:S01]  /*5500*/  STL [R1+0x3c], R143 ;  /* 0x00003c8f01007387 */ /* 0x000fe20000100800 */
[----:B-1----:R-:W-:Y:S02]  /*5510*/  IADD3.X R141, R26, UR9, RZ, P0, !PT ;  /* 0x000000091a8d7c10 */ /* 0x002fe400087fe4ff */
[----:B------:R-:W-:Y:S02]  /*5520*/  CS2R R26, SRZ ;  /* 0x00000000001a7805 */ /* 0x000fe4000001ff00 */
[----:B0-----:R-:W-:Y:S01]  /*5530*/  IADD3.X R139, R25, UR9, RZ, P4, !PT ;  /* 0x00000009198b7c10 */ /* 0x001fe2000a7fe4ff */
[----:B------:R-:W-:Y:S01]  /*5540*/  STL [R1+0x44], R141 ;  /* 0x0000448d01007387 */ /* 0x000fe20000100800 */
[----:B------:R-:W-:Y:S01]  /*5550*/  UMOV UR9, 0x7fffffdf ;  /* 0x7fffffdf00097882 */ /* 0x000fe20000000000 */
[----:B------:R-:W-:Y:S01]  /*5560*/  CS2R R24, SRZ ;  /* 0x0000000000187805 */ /* 0x000fe2000001ff00 */
[----:B------:R-:W-:Y:S01]  /*5570*/  UIADD3.64 UR10, UR6, -UR8, URZ ;  /* 0x80000008060a7297 */ /* 0x000fe2000fffe03f */
[----:B------:R0:W-:Y:S01]  /*5580*/  STL [R1+0x4c], R139 ;  /* 0x00004c8b01007387 */ /* 0x0001e20000100800 */
[----:B------:R-:W-:Y:S01]  /*5590*/  UIADD3.64 UR8, UR4, -UR8, URZ ;  /* 0x8000000804087297 */ /* 0x000fe2000fffe03f */
[----:B0-----:R-:W-:-:S05]  /*55a0*/  IMAD.SHL.U32 R139, R156, 0x8, RZ ;  /* 0x000000089c8b7824 */ /* 0x001fca00078e00ff */
[----:B------:R0:W-:Y:S02]  /*55b0*/  STL [R1+0x158], R139 ;  /* 0x0001588b01007387 */ /* 0x0001e40000100800 */
[----:B0-----:R-:W-:Y:S02]  /*55c0*/  IMAD R139, R136, UR15, RZ ;  /* 0x0000000f888b7c24 */ /* 0x001fe4000f8e02ff */
[----:B------:R-:W-:Y:S02]  /*55d0*/  IMAD R136, R137, UR15, RZ ;  /* 0x0000000f89887c24 */ /* 0x000fe4000f8e02ff */
[----:B------:R-:W-:Y:S02]  /*55e0*/  IMAD R136, R77, UR15, RZ ;  /* 0x0000000f4d887c24 */ /* 0x000fe4000f8e02ff */
[----:B------:R-:W-:Y:S02]  /*55f0*/  IMAD R136, R80, UR15, RZ ;  /* 0x0000000f50887c24 */ /* 0x000fe4000f8e02ff */
[----:B------:R-:W-:-:S02]  /*5600*/  IMAD R136, R83, UR15, RZ ;  /* 0x0000000f53887c24 */ /* 0x000fc4000f8e02ff */
[----:B------:R-:W-:Y:S01]  /*5610*/  IMAD R139, R76, UR15, RZ ;  /* 0x0000000f4c8b7c24 */ /* 0x000fe2000f8e02ff */
[----:B------:R-:W-:Y:S01]  /*5620*/  CS2R R76, SRZ ;  /* 0x00000000004c7805 */ /* 0x000fe2000001ff00 */
[----:B------:R-:W-:Y:S02]  /*5630*/  IMAD R137, R78, UR15, RZ ;  /* 0x0000000f4e897c24 */ /* 0x000fe4000f8e02ff */
[----:B------:R-:W-:Y:S02]  /*5640*/  IMAD R136, R86, UR15, RZ ;  /* 0x0000000f56887c24 */ /* 0x000fe4000f8e02ff */
[----:B------:R-:W-:Y:S01]  /*5650*/  IMAD R139, R79, UR15, RZ ;  /* 0x0000000f4f8b7c24 */ /* 0x000fe2000f8e02ff */
[----:B------:R-:W-:Y:S01]  /*5660*/  CS2R R78, SRZ ;  /* 0x00000000004e7805 */ /* 0x000fe2000001ff00 */
[----:B------:R-:W-:Y:S01]  /*5670*/  IMAD R137, R81, UR15, RZ ;  /* 0x0000000f51897c24 */ /* 0x000fe2000f8e02ff */
[----:B------:R-:W-:Y:S01]  /*5680*/  CS2R R80, SRZ ;  /* 0x0000000000507805 */ /* 0x000fe2000001ff00 */
        /* <DEDUP_REMOVED lines=10> */
[----:B------:R-:W-:Y:S02]  /*5730*/  IMAD R132, R154, UR15, RZ ;  /* 0x0000000f9a847c24 */ /* 0x000fe4000f8e02ff */
[----:B------:R-:W-:Y:S02]  /*5740*/  IMAD R131, R152, UR15, RZ ;  /* 0x0000000f98837c24 */ /* 0x000fe4000f8e02ff */
[----:B------:R-:W-:Y:S02]  /*5750*/  IMAD R132, R148, UR15, RZ ;  /* 0x0000000f94847c24 */ /* 0x000fe4000f8e02ff */
[----:B------:R-:W-:Y:S02]  /*5760*/  IMAD R131, R146, UR15, RZ ;  /* 0x0000000f92837c24 */ /* 0x000fe4000f8e02ff */
[----:B------:R-:W-:Y:S02]  /*5770*/  IMAD R132, R142, UR15, RZ ;  /* 0x0000000f8e847c24 */ /* 0x000fe4000f8e02ff */
[----:B------:R-:W-:Y:S01]  /*5780*/  IMAD R131, R140, UR15, RZ ;  /* 0x0000000f8c837c24 */ /* 0x000fe2000f8e02ff */
[----:B------:R-:W-:-:S06]  /*5790*/  ULDC UR15, c[0x0][0x23c] ;  /* 0x00008f00000f7ab9 */ /* 0x000fcc0000000800 */
.L_x_2:
[----:B------:R-:W0:Y:S01]  /*57a0*/  S2R R205, SR_TID.X ;  /* 0x0000000000cd7919 */ /* 0x000e220000002100 */
[----:B------:R-:W-:Y:S01]  /*57b0*/  ULDC UR19, c[0x0][0x238] ;  /* 0x00008e0000137ab9 */ /* 0x000fe20000000800 */
[C---:B------:R-:W-:Y:S01]  /*57c0*/  LOP3.LUT R130, R0.reuse, 0x16, RZ, 0xfc, !PT ;  /* 0x0000001600827812 */ /* 0x040fe200078efcff */
[C---:B------:R-:W-:Y:S01]  /*57d0*/  IMAD R134, R0.reuse, UR19, RZ ;  /* 0x0000001300867c24 */ /* 0x040fe2000f8e02ff */
[C---:B------:R-:W-:Y:S01]  /*57e0*/  LOP3.LUT R140, R0.reuse, 0x2, RZ, 0xfc, !PT ;  /* 0x00000002008c7812 */ /* 0x040fe200078efcff */
[----:B------:R-:W-:Y:S01]  /*57f0*/  ULDC UR20, c[0x0][0x238] ;  /* 0x00008e0000147ab9 */ /* 0x000fe20000000800 */
[----:B------:R-:W-:Y:S01]  /*5800*/  LOP3.LUT R135, R0, 0x2, RZ, 0xfc, !PT ;  /* 0x0000000200877812 */ /* 0x000fe200078efcff */
[----:B------:R-:W-:Y:S01]  /*5810*/  ULDC UR19, c[0x0][0x238] ;  /* 0x00008e0000137ab9 */ /* 0x000fe20000000800 */
[----:B------:R-:W-:Y:S01]  /*5820*/  IADD3 R132, P0, R134, R90, RZ ;  /* 0x0000005a86847210 */ /* 0x000fe20007f1e0ff */
[----:B------:R-:W-:Y:S01]  /*5830*/  IMAD R140, R140, UR20, RZ ;  /* 0x000000148c8c7c24 */ /* 0x000fe2000f8e02ff */
[----:B------:R-:W-:Y:S01]  /*5840*/  ISETP.GE.AND P6, PT, R0, UR14, PT ;  /* 0x0000000e00007c0c */ /* 0x000fe2000bfc6270 */
[----:B------:R-:W-:Y:S01]  /*5850*/  ULDC UR20, c[0x0][0x238] ;  /* 0x00008e0000147ab9 */ /* 0x000fe20000000800 */
[----:B------:R-:W-:-:S02]  /*5860*/  ISETP.GE.AND P1, PT, R130, UR14, PT ;  /* 0x0000000e82007c0c */ /* 0x000fc4000bf26270 */
[----:B------:R-:W-:Y:S02]  /*5870*/  PRMT R155, RZ, 0x7610, R155 ;  /* 0x00007610ff9b7816 */ /* 0x000fe4000000009b */
[----:B------:R-:W-:Y:S02]  /*5880*/  PRMT R153, RZ, 0x7610, R153 ;  /* 0x00007610ff997816 */ /* 0x000fe40000000099 */
[----:B------:R-:W-:Y:S02]  /*5890*/  PRMT R154, RZ, 0x7610, R154 ;  /* 0x00007610ff9a7816 */ /* 0x000fe4000000009a */
[----:B------:R-:W-:Y:S02]  /*58a0*/  PRMT R152, RZ, 0x7610, R152 ;  /* 0x00007610ff987816 */ /* 0x000fe40000000098 */
[----:B------:R-:W-:Y:S02]  /*58b0*/  PRMT R151, RZ, 0x7610, R151 ;  /* 0x00007610ff977816 */ /* 0x000fe40000000097 */
[----:B------:R-:W-:-:S02]  /*58c0*/  PRMT R150, RZ, 0x7610, R150 ;  /* 0x00007610ff967816 */ /* 0x000fc40000000096 */
[----:B------:R-:W-:Y:S02]  /*58d0*/  PRMT R149, RZ, 0x7610, R149 ;  /* 0x00007610ff957816 */ /* 0x000fe40000000095 */
[----:B------:R-:W-:Y:S02]  /*58e0*/  PRMT R142, RZ, 0x7610, R142 ;  /* 0x00007610ff8e7816 */ /* 0x000fe4000000008e */
[----:B------:R-:W-:Y:S01]  /*58f0*/  PRMT R137, RZ, 0x7610, R137 ;  /* 0x00007610ff897816 */ /* 0x000fe20000000089 */
[----:B------:R-:W1:Y:S01]  /*5900*/  S2R R141, SR_TID.X ;  /* 0x00000000008d7919 */ /* 0x000e620000002100 */
[----:B------:R-:W-:Y:S01]  /*5910*/  LOP3.LUT R130, R0, 0x18, RZ, 0xfc, !PT ;  /* 0x0000001800827812 */ /* 0x000fe200078efcff */
[----:B------:R-:W-:Y:S01]  /*5920*/  ULDC UR21, c[0x0][0x238] ;  /* 0x00008e0000157ab9 */ /* 0x000fe20000000800 */
[----:B------:R-:W-:Y:S02]  /*5930*/  ISETP.GE.AND P3, PT, R135, UR14, PT ;  /* 0x0000000e87007c0c */ /* 0x000fe4000bf66270 */
[----:B------:R-:W-:-:S02]  /*5940*/  LEA.HI.X.SX32 R133, R134, R2, 0x1, P0 ;  /* 0x0000000286857211 */ /* 0x000fc400000f0eff */
[C---:B------:R-:W-:Y:S02]  /*5950*/  LOP3.LUT R135, R0.reuse, 0x4, RZ, 0xfc, !PT ;  /* 0x0000000400877812 */ /* 0x040fe400078efcff */
[----:B------:R-:W-:Y:S01]  /*5960*/  LOP3.LUT R134, R0, 0x4, RZ, 0xfc, !PT ;  /* 0x0000000400867812 */ /* 0x000fe200078efcff */
[----:B------:R2:W3:Y:S01]  /*5970*/  @!P6 LDG.E.U8 R155, desc[UR16][R132.64] ;  /* 0x00000010849be981 */ /* 0x0004e2000c1e1100 */
[----:B0-----:R-:W-:Y:S02]  /*5980*/  LEA.HI R131, R205, 0xe, RZ, 0x1a ;  /* 0x0000000ecd837811 */ /* 0x001fe400078fd0ff */
[----:B------:R-:W-:Y:S01]  /*5990*/  ISETP.GE.AND P2, PT, R130, UR14, PT ;  /* 0x0000000e82007c0c */ /* 0x000fe2000bf46270 */
[----:B------:R-:W-:Y:S01]  /*59a0*/  IMAD R134, R134, UR19, RZ ;  /* 0x0000001386867c24 */ /* 0x000fe2000f8e02ff */
[----:B------:R-:W-:Y:S01]  /*59b0*/  ISETP.GE.AND P5, PT, R135, UR14, PT ;  /* 0x0000000e87007c0c */ /* 0x000fe2000bfa6270 */
[----:B------:R-:W-:Y:S01]  /*59c0*/  ULDC UR19, c[0x0][0x238] ;  /* 0x00008e0000137ab9 */ /* 0x000fe20000000800 */
[----:B------:R-:W-:-:S02]  /*59d0*/  IADD3 R130, P0, R140, R90, RZ ;  /* 0x0000005a8c827210 */ /* 0x000fc40007f1e0ff */
[----:B------:R-:W-:Y:S02]  /*59e0*/  LOP3.LUT R135, R0, 0x6, RZ, 0xfc, !PT ;  /* 0x0000000600877812 */ /* 0x000fe400078efcff */
[----:B------:R-:W-:Y:S02]  /*59f0*/  ISETP.GE.AND P4, PT, R131, UR14, PT ;  /* 0x0000000e83007c0c */ /* 0x000fe4000bf86270 */
[----:B------:R-:W-:Y:S02]  /*5a00*/  LEA.HI.X.SX32 R131, R140, R2, 0x1, P0 ;  /* 0x000000028c837211 */ /* 0x000fe400000f0eff */
[----:B------:R-:W-:Y:S02]  /*5a10*/  ISETP.GE.AND P0, PT, R135, UR14, PT ;  /* 0x0000000e87007c0c */ /* 0x000fe4000bf06270 */
[----:B--2---:R-:W-:Y:S01]  /*5a20*/  IADD3 R132, P6, R134, R90, RZ ;  /* 0x0000005a86847210 */ /* 0x004fe20007fde0ff */
[----:B------:R0:W2:Y:S01]  /*5a30*/  @!P3 LDG.E.U8 R154, desc[UR16][R130.64] ;  /* 0x00000010829ab981 */ /* 0x0000a2000c1e1100 */
[----:B------:R-:W-:-:S02]  /*5a40*/  LOP3.LUT R135, R0, 0x8, RZ, 0xfc, !PT ;  /* 0x0000000800877812 */ /* 0x000fc400078efcff */
[----:B------:R-:W-:Y:S02]  /*5a50*/  LOP3.LUT R140, R0, 0x6, RZ, 0xfc, !PT ;  /* 0x00000006008c7812 */ /* 0x000fe400078efcff */
[----:B------:R-:W-:Y:S01]  /*5a60*/  LEA.HI.X.SX32 R133, R134, R2, 0x1, P6 ;  /* 0x0000000286857211 */ /* 0x000fe200030f0eff */
[----:B------:R-:W-:Y:S01]  /*5a70*/  IMAD R135, R135, UR19, RZ ;  /* 0x0000001387877c24 */ /* 0x000fe2000f8e02ff */
[----:B------:R-:W-:Y:S01]  /*5a80*/  LOP3.LUT R134, R0, 0x8, RZ, 0xfc, !PT ;  /* 0x0000000800867812 */ /* 0x000fe200078efcff */
[----:B------:R-:W-:Y:S01]  /*5a90*/  IMAD R140, R140, UR20, RZ ;  /* 0x000000148c8c7c24 */ /* 0x000fe2000f8e02ff */
[----:B------:R-:W-:Y:S01]  /*5aa0*/  ULDC UR20, c[0x0][0x238] ;  /* 0x00008e0000147ab9 */ /* 0x000fe20000000800 */
[----:B------:R4:W5:Y:S01]  /*5ab0*/  @!P5 LDG.E.U8 R153, desc[UR16][R132.64] ;  /* 0x000000108499d981 */ /* 0x000962000c1e1100 */
[----:B------:R-:W-:Y:S01]  /*5ac0*/  ISETP.GE.AND P6, PT, R134, UR14, PT ;  /* 0x0000000e86007c0c */ /* 0x000fe2000bfc6270 */
[----:B------:R-:W-:Y:S01]  /*5ad0*/  ULDC UR19, c[0x0][0x238] ;  /* 0x00008e0000137ab9 */ /* 0x000fe20000000800 */
[----:B0-----:R-:W-:-:S02]  /*5ae0*/  IADD3 R130, P3, R140, R90, RZ ;  /* 0x0000005a8c827210 */ /* 0x001fc40007f7e0ff */
[----:B------:R-:W-:Y:S02]  /*5af0*/  LOP3.LUT R134, R0, 0xa, RZ, 0xfc, !PT ;  /* 0x0000000a00867812 */ /* 0x000fe400078efcff */
[C---:B----4-:R-:W-:Y:S02]  /*5b00*/  IADD3 R132, P5, R135.reuse, R90, RZ ;  /* 0x0000005a87847210 */ /* 0x050fe40007fbe0ff */
[-C--:B------:R-:W-:Y:S02]  /*5b10*/  LEA.HI.X.SX32 R131, R140, R2.reuse, 0x1, P3 ;  /* 0x000000028c837211 */ /* 0x080fe400018f0eff */
[----:B------:R-:W-:Y:S02]  /*5b20*/  LEA.HI.X.SX32 R133, R135, R2, 0x1, P5 ;  /* 0x0000000287857211 */ /* 0x000fe400028f0eff */
[----:B------:R-:W-:Y:S01]  /*5b30*/  LOP3.LUT R135, R0, 0xa, RZ, 0xfc, !PT ;  /* 0x0000000a00877812 */ /* 0x000fe200078efcff */
[----:B------:R0:W4:Y:S01]  /*5b40*/  @!P0 LDG.E.U8 R152, desc[UR16][R130.64] ;  /* 0x0000001082988981 */ /* 0x000122000c1e1100 */
[----:B------:R-:W-:-:S02]  /*5b50*/  ISETP.GE.AND P3, PT, R134, UR14, PT ;  /* 0x0000000e86007c0c */ /* 0x000fc4000bf66270 */
[----:B------:R-:W-:Y:S01]  /*5b60*/  LOP3.LUT R134, R0, 0xc, RZ, 0xfc, !PT ;  /* 0x0000000c00867812 */ /* 0x000fe200078efcff */
[----:B------:R-:W-:Y:S01]  /*5b70*/  IMAD R135, R135, UR20, RZ ;  /* 0x0000001487877c24 */ /* 0x000fe2000f8e02ff */
[----:B------:R1:W4:Y:S01]  /*5b80*/  @!P6 LDG.E.U8 R151, desc[UR16][R132.64] ;  /* 0x000000108497e981 */ /* 0x000322000c1e1100 */
[----:B------:R-:W-:Y:S01]  /*5b90*/  ULDC UR20, c[0x0][0x238] ;  /* 0x00008e0000147ab9 */ /* 0x000fe20000000800 */
[C---:B------:R-:W-:Y:S01]  /*5ba0*/  ISETP.GE.AND P5, PT, R134.reuse, UR14, PT ;  /* 0x0000000e86007c0c */ /* 0x040fe2000bfa6270 */
[----:B------:R-:W-:Y:S01]  /*5bb0*/  IMAD R134, R134, UR19, RZ ;  /* 0x0000001386867c24 */ /* 0x000fe2000f8e02ff */
[----:B------:R-:W-:Y:S01]  /*5bc0*/  ULDC UR19, c[0x0][0x238] ;  /* 0x00008e0000137ab9 */ /* 0x000fe20000000800 */
[-C--:B0-----:R-:W-:Y:S02]  /*5bd0*/  IADD3 R130, P0, R135, R90.reuse, RZ ;  /* 0x0000005a87827210 */ /* 0x081fe40007f1e0ff */
[----:B-1----:R-:W-:Y:S02]  /*5be0*/  LOP3.LUT R133, R0, 0x1a, RZ, 0xfc, !PT ;  /* 0x0000001a00857812 */ /* 0x002fe400078efcff */
[----:B------:R-:W-:-:S02]  /*5bf0*/  IADD3 R132, P6, R134, R90, RZ ;  /* 0x0000005a86847210 */ /* 0x000fc40007fde0ff */
[-C--:B------:R-:W-:Y:S02]  /*5c00*/  LEA.HI.X.SX32 R131, R135, R2.reuse, 0x1, P0 ;  /* 0x0000000287837211 */ /* 0x080fe400000f0eff */
[----:B------:R-:W-:Y:S02]  /*5c10*/  ISETP.GE.AND P0, PT, R133, UR14, PT ;  /* 0x0000000e85007c0c */ /* 0x000fe4000bf06270 */
[----:B------:R-:W-:Y:S01]  /*5c20*/  LEA.HI.X.SX32 R133, R134, R2, 0x1, P6 ;  /* 0x0000000286857211 */ /* 0x000fe200030f0eff */
[----:B------:R-:W4:Y:S01]  /*5c30*/  @!P3 LDG.E.U8 R150, desc[UR16][R130.64] ;  /* 0x000000108296b981 */ /* 0x000f22000c1e1100 */
[----:B------:R-:W0:Y:S01]  /*5c40*/  S2R R134, SR_TID.X ;  /* 0x0000000000867919 */ /* 0x000e220000002100 */
[----:B------:R-:W-:Y:S02]  /*5c50*/  LOP3.LUT R135, R0, 0x10, RZ, 0xfc, !PT ;  /* 0x0000001000877812 */ /* 0x000fe400078efcff */
[----:B------:R1:W4:Y:S03]  /*5c60*/  @!P5 LDG.E.U8 R149, desc[UR16][R132.64] ;  /* 0x000000108495d981 */ /* 0x000326000c1e1100 */
[----:B------:R-:W-:Y:S01]  /*5c70*/  IMAD R135, R135, UR20, RZ ;  /* 0x0000001487877c24 */ /* 0x000fe2000f8e02ff */
[----:B------:R-:W-:-:S04]  /*5c80*/  ULDC UR20, c[0x0][0x238] ;  /* 0x00008e0000147ab9 */ /* 0x000fc80000000800 */
[----:B-1----:R-:W-:Y:S02]  /*5c90*/  IADD3 R132, P5, R135, R90, RZ ;  /* 0x0000005a87847210 */ /* 0x002fe40007fbe0ff */
[----:B0-----:R-:W-:Y:S02]  /*5ca0*/  LEA.HI R140, R134, 0xe, RZ, 0x1a ;  /* 0x0000000e868c7811 */ /* 0x001fe400078fd0ff */
[----:B------:R-:W-:-:S03]  /*5cb0*/  LOP3.LUT R134, R0, 0x10, RZ, 0xfc, !PT ;  /* 0x0000001000867812 */ /* 0x000fc600078efcff */
[----:B------:R-:W-:Y:S01]  /*5cc0*/  IMAD R140, R140, UR19, RZ ;  /* 0x000000138c8c7c24 */ /* 0x000fe2000f8e02ff */
[----:B------:R-:W-:Y:S01]  /*5cd0*/  ISETP.GE.AND P3, PT, R134, UR14, PT ;  /* 0x0000000e86007c0c */ /* 0x000fe2000bf66270 */
[----:B------:R-:W-:Y:S01]  /*5ce0*/  ULDC UR19, c[0x0][0x238] ;  /* 0x00008e0000137ab9 */ /* 0x000fe20000000800 */
[----:B------:R-:W-:Y:S02]  /*5cf0*/  LOP3.LUT R134, R0, 0x12, RZ, 0xfc, !PT ;  /* 0x0000001200867812 */ /* 0x000fe400078efcff */
[C---:B------:R-:W-:Y:S02]  /*5d00*/  IADD3 R130, P6, R140.reuse, R90, RZ ;  /* 0x0000005a8c827210 */ /* 0x040fe40007fde0ff */
[-C--:B------:R-:W-:Y:S02]  /*5d10*/  LEA.HI.X.SX32 R133, R135, R2.reuse, 0x1, P5 ;  /* 0x0000000287857211 */ /* 0x080fe400028f0eff */
[----:B------:R-:W-:Y:S02]  /*5d20*/  LEA.HI.X.SX32 R131, R140, R2, 0x1, P6 ;  /* 0x000000028c837211 */ /* 0x000fe400030f0eff */
[C---:B------:R-:W-:Y:S01]  /*5d30*/  ISETP.GE.AND P6, PT, R134.reuse, UR14, PT ;  /* 0x0000000e86007c0c */ /* 0x040fe2000bfc6270 */
[----:B------:R-:W-:Y:S01]  /*5d40*/  IMAD R134, R134, UR19, RZ ;  /* 0x0000001386867c24 */ /* 0x000fe2000f8e02ff */
[C---:B------:R-:W-:Y:S01]  /*5d50*/  LOP3.LUT R140, R0.reuse, 0x14, RZ, 0xfc, !PT ;  /* 0x00000014008c7812 */ /* 0x040fe200078efcff */
[----:B------:R0:W4:Y:S01]  /*5d60*/  @!P4 LDG.E.U8 R142, desc[UR16][R130.64] ;  /* 0x00000010828ec981 */ /* 0x000122000c1e1100 */
[----:B------:R-:W-:Y:S01]  /*5d70*/  LOP3.LUT R135, R0, 0x14, RZ, 0xfc, !PT ;  /* 0x0000001400877812 */ /* 0x000fe200078efcff */
[----:B------:R-:W-:-:S02]  /*5d80*/  ULDC UR19, c[0x0][0x238] ;  /* 0x00008e0000137ab9 */ /* 0x000fc40000000800 */
[----:B------:R1:W4:Y:S01]  /*5d90*/  @!P3 LDG.E.U8 R137, desc[UR16][R132.64] ;  /* 0x000000108489b981 */ /* 0x000322000c1e1100 */
[----:B------:R-:W-:Y:S01]  /*5da0*/  IMAD R140, R140, UR20, RZ ;  /* 0x000000148c8c7c24 */ /* 0x000fe2000f8e02ff */
[----:B------:R-:W-:Y:S01]  /*5db0*/  ISETP.GE.AND P4, PT, R135, UR14, PT ;  /* 0x0000000e87007c0c */ /* 0x000fe2000bf86270 */
[----:B------:R-:W-:Y:S01]  /*5dc0*/  ULDC UR20, c[0x0][0x238] ;  /* 0x00008e0000147ab9 */ /* 0x000fe20000000800 */
[----:B0-----:R-:W-:Y:S02]  /*5dd0*/  IADD3 R130, P5, R134, R90, RZ ;  /* 0x0000005a86827210 */ /* 0x001fe40007fbe0ff */
[----:B-1----:R-:W-:Y:S02]  /*5de0*/  LOP3.LUT R132, R0, 0x1c, RZ, 0xfc, !PT ;  /* 0x0000001c00847812 */ /* 0x002fe400078efcff */
[----:B------:R-:W-:Y:S02]  /*5df0*/  LEA.HI.X.SX32 R131, R134, R2, 0x1, P5 ;  /* 0x0000000286837211 */ /* 0x000fe400028f0eff */
[----:B------:R-:W-:-:S02]  /*5e00*/  ISETP.GE.AND P3, PT, R132, UR14, PT ;  /* 0x0000000e84007c0c */ /* 0x000fc4000bf66270 */
[----:B------:R-:W-:Y:S02]  /*5e10*/  IADD3 R132, P5, R140, R90, RZ ;  /* 0x0000005a8c847210 */ /* 0x000fe40007fbe0ff */
[----:B------:R-:W-:Y:S02]  /*5e20*/  LOP3.LUT R135, R0, 0x16, RZ, 0xfc, !PT ;  /* 0x0000001600877812 */ /* 0x000fe400078efcff */
[----:B------:R-:W-:Y:S02]  /*5e30*/  PRMT R148, RZ, 0x7610, R148 ;  /* 0x00007610ff947816 */ /* 0x000fe40000000094 */
[----:B------:R-:W-:Y:S01]  /*5e40*/  LEA.HI.X.SX32 R133, R140, R2, 0x1, P5 ;  /* 0x000000028c857211 */ /* 0x000fe200028f0eff */
[----:B------:R-:W-:Y:S01]  /*5e50*/  IMAD R135, R135, UR19, RZ ;  /* 0x0000001387877c24 */ /* 0x000fe2000f8e02ff */
[----:B------:R-:W-:Y:S01]  /*5e60*/  LOP3.LUT R140, R0, 0x18, RZ, 0xfc, !PT ;  /* 0x00000018008c7812 */ /* 0x000fe200078efcff */
[----:B------:R-:W-:Y:S01]  /*5e70*/  ULDC UR19, c[0x0][0x238] ;  /* 0x00008e0000137ab9 */ /* 0x000fe20000000800 */
[----:B------:R-:W-:Y:S01]  /*5e80*/  PRMT R138, RZ, 0x7610, R138 ;  /* 0x00007610ff8a7816 */ /* 0x000fe2000000008a */
[----:B------:R0:W4:Y:S01]  /*5e90*/  @!P6 LDG.E.U8 R148, desc[UR16][R130.64] ;  /* 0x000000108294e981 */ /* 0x000122000c1e1100 */
[----:B------:R-:W-:Y:S01]  /*5ea0*/  LEA.HI R134, R205, 0x1e, RZ, 0x1a ;  /* 0x0000001ecd867811 */ /* 0x000fe200078fd0ff */
[----:B------:R-:W-:Y:S01]  /*5eb0*/  IMAD R140, R140, UR20, RZ ;  /* 0x000000148c8c7c24 */ /* 0x000fe2000f8e02ff */
[----:B------:R-:W-:Y:S01]  /*5ec0*/  PRMT R145, RZ, 0x7610, R145 ;  /* 0x00007610ff917816 */ /* 0x000fe20000000091 */
[----:B------:R-:W-:Y:S01]  /*5ed0*/  ULDC UR20, c[0x0][0x238] ;  /* 0x00008e0000147ab9 */ /* 0x000fe20000000800 */
[----:B------:R-:W-:Y:S01]  /*5ee0*/  ISETP.GE.AND P5, PT, R134, UR14, PT ;  /* 0x0000000e86007c0c */ /* 0x000fe2000bfa6270 */
[----:B------:R1:W4:Y:S01]  /*5ef0*/  @!P4 LDG.E.U8 R138, desc[UR16][R132.64] ;  /* 0x00000010848ac981 */ /* 0x000322000c1e1100 */
[----:B0-----:R-:W-:-:S02]  /*5f00*/  IADD3 R130, P6, R135, R90, RZ ;  /* 0x0000005a87827210 */ /* 0x001fc40007fde0ff */
[----:B------:R-:W-:Y:S02]  /*5f10*/  LOP3.LUT R134, R0, 0x20, RZ, 0xfc, !PT ;  /* 0x0000002000867812 */ /* 0x000fe400078efcff */
[----:B------:R-:W-:Y:S02]  /*5f20*/  LEA.HI.X.SX32 R131, R135, R2, 0x1, P6 ;  /* 0x0000000287837211 */ /* 0x000fe400030f0eff */
[----:B-1----:R-:W-:Y:S02]  /*5f30*/  IADD3 R132, P6, R140, R90, RZ ;  /* 0x0000005a8c847210 */ /* 0x002fe40007fde0ff */
[----:B------:R-:W-:Y:S01]  /*5f40*/  LOP3.LUT R135, R0, 0x1a, RZ, 0xfc, !PT ;  /* 0x0000001a00877812 */ /* 0x000fe200078efcff */
[----:B------:R0:W4:Y:S01]  /*5f50*/  @!P1 LDG.E.U8 R145, desc[UR16][R130.64] ;  /* 0x0000001082919981 */ /* 0x000122000c1e1100 */
[----:B------:R-:W-:Y:S02]  /*5f60*/  ISETP.GE.AND P4, PT, R134, UR14, PT ;  /* 0x0000000e86007c0c */ /* 0x000fe4000bf86270 */
[----:B------:R-:W-:Y:S01]  /*5f70*/  LEA.HI.X.SX32 R133, R140, R2, 0x1, P6 ;  /* 0x000000028c857211 */ /* 0x000fe200030f0eff */
[----:B------:R-:W-:Y:S01]  /*5f80*/  IMAD R135, R135, UR19, RZ ;  /* 0x0000001387877c24 */ /* 0x000fe2000f8e02ff */
[C---:B------:R-:W-:Y:S01]  /*5f90*/  LOP3.LUT R134, R0.reuse, 0x22, RZ, 0xfc, !PT ;  /* 0x0000002200867812 */ /* 0x040fe200078efcff */
[----:B------:R-:W-:Y:S01]  /*5fa0*/  ULDC UR19, c[0x0][0x238] ;  /* 0x00008e0000137ab9 */ /* 0x000fe20000000800 */
[----:B------:R-:W-:-:S02]  /*5fb0*/  LOP3.LUT R140, R0, 0x1c, RZ, 0xfc, !PT ;  /* 0x0000001c008c7812 */ /* 0x000fc400078efcff */
[----:B------:R-:W-:Y:S02]  /*5fc0*/  PRMT R143, RZ, 0x7610, R143 ;  /* 0x00007610ff8f7816 */ /* 0x000fe4000000008f */
[----:B------:R-:W-:Y:S01]  /*5fd0*/  ISETP.GE.AND P1, PT, R134, UR14, PT ;  /* 0x0000000e86007c0c */ /* 0x000fe2000bf26270 */
[----:B------:R-:W-:Y:S01]  /*5fe0*/  IMAD R140, R140, UR20, RZ ;  /* 0x000000148c8c7c24 */ /* 0x000fe2000f8e02ff */
[C---:B0-----:R-:W-:Y:S01]  /*5ff0*/  IADD3 R130, P6, R135.reuse, R90, RZ ;  /* 0x0000005a87827210 */ /* 0x041fe20007fde0ff */
[----:B------:R-:W-:Y:S01]  /*6000*/  ULDC UR20, c[0x0][0x238] ;  /* 0x00008e0000147ab9 */ /* 0x000fe20000000800 */
[----:B------:R-:W-:Y:S01]  /*6010*/  LOP3.LUT R134, R0, 0x24, RZ, 0xfc, !PT ;  /* 0x0000002400867812 */ /* 0x000fe200078efcff */
[----:B------:R0:W4:Y:S01]  /*6020*/  @!P2 LDG.E.U8 R143, desc[UR16][R132.64] ;  /* 0x00000010848fa981 */ /* 0x000122000c1e1100 */
[----:B------:R-:W-:Y:S02]  /*6030*/  LEA.HI.X.SX32 R131, R135, R2, 0x1, P6 ;  /* 0x0000000287837211 */ /* 0x000fe400030f0eff */
[----:B------:R-:W-:-:S02]  /*6040*/  ISETP.GE.AND P2, PT, R134, UR14, PT ;  /* 0x0000000e86007c0c */ /* 0x000fc4000bf46270 */
[C---:B------:R-:W-:Y:S02]  /*6050*/  IADD3 R134, P6, R140.reuse, R90, RZ ;  /* 0x0000005a8c867210 */ /* 0x040fe40007fde0ff */
[----:B------:R-:W-:Y:S02]  /*6060*/  LEA.HI R141, R141, 0x1e, RZ, 0x1a ;  /* 0x0000001e8d8d7811 */ /* 0x000fe400078fd0ff */
[----:B------:R-:W-:Y:S02]  /*6070*/  LEA.HI.X.SX32 R135, R140, R2, 0x1, P6 ;  /* 0x000000028c877211 */ /* 0x000fe400030f0eff */
[----:B0-----:R-:W-:Y:S01]  /*6080*/  PRMT R132, RZ, 0x7610, R132 ;  /* 0x00007610ff847816 */ /* 0x001fe20000000084 */
[----:B------:R-:W-:Y:S01]  /*6090*/  IMAD R141, R141, UR19, RZ ;  /* 0x000000138d8d7c24 */ /* 0x000fe2000f8e02ff */
[----:B------:R-:W-:Y:S01]  /*60a0*/  LOP3.LUT R140, R0, 0x20, RZ, 0xfc, !PT ;  /* 0x00000020008c7812 */ /* 0x000fe200078efcff */
[----:B------:R-:W-:Y:S01]  /*60b0*/  ULDC UR19, c[0x0][0x238] ;  /* 0x00008e0000137ab9 */ /* 0x000fe20000000800 */
[----:B------:R-:W-:-:S02]  /*60c0*/  PRMT R139, RZ, 0x7610, R139 ;  /* 0x00007610ff8b7816 */ /* 0x000fc4000000008b */
[----:B------:R0:W4:Y:S01]  /*60d0*/  @!P0 LDG.E.U8 R132, desc[UR16][R130.64] ;  /* 0x0000001082848981 */ /* 0x000122000c1e1100 */
[----:B------:R-:W-:Y:S01]  /*60e0*/  IMAD R140, R140, UR20, RZ ;  /* 0x000000148c8c7c24 */ /* 0x000fe2000f8e02ff */
[C---:B------:R-:W-:Y:S01]  /*60f0*/  LOP3.LUT R144, R0.reuse, 0x22, RZ, 0xfc, !PT ;  /* 0x0000002200907812 */ /* 0x040fe200078efcff */
[----:B------:R-:W-:Y:S01]  /*6100*/  ULDC UR20, c[0x0][0x238] ;  /* 0x00008e0000147ab9 */ /* 0x000fe20000000800 */
[----:B------:R-:W-:Y:S01]  /*6110*/  LOP3.LUT R133, R0, 0x26, RZ, 0xfc, !PT ;  /* 0x0000002600857812 */ /* 0x000fe200078efcff */
[----:B------:R1:W4:Y:S01]  /*6120*/  @!P3 LDG.E.U8 R139, desc[UR16][R134.64] ;  /* 0x00000010868bb981 */ /* 0x000322000c1e1100 */
[----:B------:R-:W-:Y:S02]  /*6130*/  PRMT R136, RZ, 0x7610, R136 ;  /* 0x00007610ff887816 */ /* 0x000fe40000000088 */
[----:B0-----:R-:W-:Y:S01]  /*6140*/  IADD3 R130, P6, R141, R90, RZ ;  /* 0x0000005a8d827210 */ /* 0x001fe20007fde0ff */
[----:B------:R-:W-:Y:S01]  /*6150*/  IMAD R144, R144, UR19, RZ ;  /* 0x0000001390907c24 */ /* 0x000fe2000f8e02ff */
[----:B------:R-:W-:Y:S01]  /*6160*/  ISETP.GE.AND P0, PT, R133, UR14, PT ;  /* 0x0000000e85007c0c */ /* 0x000fe2000bf06270 */
[----:B------:R-:W-:Y:S01]  /*6170*/  ULDC UR19, c[0x0][0x238] ;  /* 0x00008e0000137ab9 */ /* 0x000fe20000000800 */
[----:B------:R-:W-:-:S02]  /*6180*/  LEA.HI.X.SX32 R131, R141, R2, 0x1, P6 ;  /* 0x000000028d837211 */ /* 0x000fc400030f0eff */
[----:B-1----:R-:W-:Y:S02]  /*6190*/  IADD3 R134, P6, R140, R90, RZ ;  /* 0x0000005a8c867210 */ /* 0x002fe40007fde0ff */
[----:B------:R-:W-:Y:S01]  /*61a0*/  LOP3.LUT R133, R0, 0x28, RZ, 0xfc, !PT ;  /* 0x0000002800857812 */ /* 0x000fe200078efcff */
[----:B------:R0:W4:Y:S01]  /*61b0*/  @!P5 LDG.E.U8 R136, desc[UR16][R130.64] ;  /* 0x000000108288d981 */ /* 0x000122000c1e1100 */
[----:B------:R-:W-:Y:S02]  /*61c0*/  LEA.HI.X.SX32 R135, R140, R2, 0x1, P6 ;  /* 0x000000028c877211 */ /* 0x000fe400030f0eff */
[C---:B------:R-:W-:Y:S02]  /*61d0*/  LOP3.LUT R141, R0.reuse, 0x24, RZ, 0xfc, !PT ;  /* 0x00000024008d7812 */ /* 0x040fe400078efcff */
[----:B------:R-:W-:Y:S02]  /*61e0*/  ISETP.GE.AND P3, PT, R133, UR14, PT ;  /* 0x0000000e85007c0c */ /* 0x000fe4000bf66270 */
[----:B------:R-:W-:-:S02]  /*61f0*/  LOP3.LUT R133, R0, 0x2a, RZ, 0xfc, !PT ;  /* 0x0000002a00857812 */ /* 0x000fc400078efcff */
[C---:B0-----:R-:W-:Y:S02]  /*6200*/  IADD3 R130, P6, R144.reuse, R90, RZ ;  /* 0x0000005a90827210 */ /* 0x041fe40007fde0ff */
[----:B------:R-:W-:Y:S01]  /*6210*/  PRMT R147, RZ, 0x7610, R147 ;  /* 0x00007610ff937816 */ /* 0x000fe20000000093 */
[----:B------:R-:W-:Y:S01]  /*6220*/  IMAD R141, R141, UR20, RZ ;  /* 0x000000148d8d7c24 */ /* 0x000fe2000f8e02ff */
[----:B------:R-:W-:Y:S01]  /*6230*/  LEA.HI.X.SX32 R131, R144, R2, 0x1, P6 ;  /* 0x0000000290837211 */ /* 0x000fe200030f0eff */
[----:B------:R-:W-:Y:S01]  /*6240*/  ULDC UR20, c[0x0][0x238] ;  /* 0x00008e0000147ab9 */ /* 0x000fe20000000800 */
[C---:B------:R-:W-:Y:S02]  /*6250*/  LOP3.LUT R140, R0.reuse, 0x2c, RZ, 0xfc, !PT ;  /* 0x0000002c008c7812 */ /* 0x040fe400078efcff */
[----:B------:R-:W-:Y:S01]  /*6260*/  LOP3.LUT R144, R0, 0x26, RZ, 0xfc, !PT ;  /* 0x0000002600907812 */ /* 0x000fe200078efcff */
[----:B------:R0:W4:Y:S01]  /*6270*/  @!P4 LDG.E.U8 R147, desc[UR16][R134.64] ;  /* 0x000000108693c981 */ /* 0x000122000c1e1100 */
[----:B------:R-:W-:-:S02]  /*6280*/  ISETP.GE.AND P5, PT, R133, UR14, PT ;  /* 0x0000000e85007c0c */ /* 0x000fc4000bfa6270 */
[----:B------:R-:W-:Y:S01]  /*6290*/  PRMT R133, RZ, 0x7610, R133 ;  /* 0x00007610ff857816 */ /* 0x000fe20000000085 */
[----:B------:R-:W-:Y:S01]  /*62a0*/  IMAD R144, R144, UR19, RZ ;  /* 0x0000001390907c24 */ /* 0x000fe2000f8e02ff */
[----:B------:R-:W-:Y:S01]  /*62b0*/  ISETP.GE.AND P4, PT, R140, UR14, PT ;  /* 0x0000000e8c007c0c */ /* 0x000fe2000bf86270 */
[----:B------:R-:W-:Y:S01]  /*62c0*/  ULDC UR19, c[0x0][0x238] ;  /* 0x00008e0000137ab9 */ /* 0x000fe20000000800 */
[----:B------:R-:W-:Y:S02]  /*62d0*/  LOP3.LUT R140, R0, 0x30, RZ, 0xfc, !PT ;  /* 0x00000030008c7812 */ /* 0x000fe400078efcff */
[----:B------:R1:W4:Y:S01]  /*62e0*/  @!P1 LDG.E.U8 R133, desc[UR16][R130.64] ;  /* 0x0000001082859981 */ /* 0x000322000c1e1100 */
[C---:B0-----:R-:W-:Y:S02]  /*62f0*/  IADD3 R134, P6, R141.reuse, R90, RZ ;  /* 0x0000005a8d867210 */ /* 0x041fe40007fde0ff */
[----:B------:R-:W-:Y:S02]  /*6300*/  ISETP.GE.AND P1, PT, R140, UR14, PT ;  /* 0x0000000e8c007c0c */ /* 0x000fe4000bf26270 */
[----:B------:R-:W-:-:S02]  /*6310*/  LEA.HI.X.SX32 R135, R141, R2, 0x1, P6 ;  /* 0x000000028d877211 */ /* 0x000fc400030f0eff */
[----:B------:R-:W-:Y:S02]  /*6320*/  IADD3 R140, P6, R144, R90, RZ ;  /* 0x0000005a908c7210 */ /* 0x000fe40007fde0ff */
[----:B------:R-:W-:Y:S02]  /*6330*/  LOP3.LUT R156, R0, 0x28, RZ, 0xfc, !PT ;  /* 0x00000028009c7812 */ /* 0x000fe400078efcff */
[----:B-1----:R-:W-:Y:S02]  /*6340*/  PRMT R131, RZ, 0x7610, R131 ;  /* 0x00007610ff837816 */ /* 0x002fe40000000083 */
[----:B------:R-:W-:Y:S01]  /*6350*/  LEA.HI.X.SX32 R141, R144, R2, 0x1, P6 ;  /* 0x00000002908d7211 */ /* 0x000fe200030f0eff */
[----:B------:R-:W-:Y:S01]  /*6360*/  IMAD R156, R156, UR20, RZ ;  /* 0x000000149c9c7c24 */ /* 0x000fe2000f8e02ff */
[----:B------:R-:W-:Y:S01]  /*6370*/  LOP3.LUT R144, R0, 0x2a, RZ, 0xfc, !PT ;  /* 0x0000002a00907812 */ /* 0x000fe200078efcff */
[----:B------:R-:W-:Y:S01]  /*6380*/  ULDC UR20, c[0x0][0x238] ;  /* 0x00008e0000147ab9 */ /* 0x000fe20000000800 */
[----:B------:R0:W4:Y:S01]  /*6390*/  @!P2 LDG.E.U8 R131, desc[UR16][R134.64] ;  /* 0x000000108683a981 */ /* 0x000122000c1e1100 */
[----:B------:R-:W-:-:S02]  /*63a0*/  PRMT R146, RZ, 0x7610, R146 ;  /* 0x00007610ff927816 */ /* 0x000fc40000000092 */
[----:B------:R-:W-:Y:S01]  /*63b0*/  IMAD R144, R144, UR19, RZ ;  /* 0x0000001390907c24 */ /* 0x000fe2000f8e02ff */
[----:B------:R-:W-:Y:S01]  /*63c0*/  LOP3.LUT R160, R0, 0x2c, RZ, 0xfc, !PT ;  /* 0x0000002c00a07812 */ /* 0x000fe200078efcff */
[----:B------:R-:W-:Y:S02]  /*63d0*/  ULDC UR19, c[0x0][0x238] ;  /* 0x00008e0000137ab9 */ /* 0x000fe40000000800 */
[----:B------:R1:W4:Y:S01]  /*63e0*/  @!P0 LDG.E.U8 R146, desc[UR16][R140.64] ;  /* 0x000000108c928981 */ /* 0x000322000c1e1100 */
[----:B0-----:R-:W-:-:S04]  /*63f0*/  IADD3 R134, P6, R156, R90, RZ ;  /* 0x0000005a9c867210 */ /* 0x001fc80007fde0ff */
[----:B------:R-:W-:Y:S02]  /*6400*/  LEA.HI.X.SX32 R135, R156, R2, 0x1, P6 ;  /* 0x000000029c877211 */ /* 0x000fe400030f0eff */
[----:B------:R-:W-:Y:S02]  /*6410*/  IADD3 R156, P6, R144, R90, RZ ;  /* 0x0000005a909c7210 */ /* 0x000fe40007fde0ff */
[----:B-1----:R-:W-:Y:S01]  /*6420*/  PRMT R140, RZ, 0x7610, R140 ;  /* 0x00007610ff8c7816 */ /* 0x002fe2000000008c */
[----:B------:R-:W-:Y:S01]  /*6430*/  IMAD R160, R160, UR20, RZ ;  /* 0x00000014a0a07c24 */ /* 0x000fe2000f8e02ff */
[----:B------:R-:W-:Y:S01]  /*6440*/  LEA.HI.X.SX32 R157, R144, R2, 0x1, P6 ;  /* 0x00000002909d7211 */ /* 0x000fe200030f0eff */
[----:B------:R-:W-:Y:S01]  /*6450*/  ULDC UR20, c[0x0][0x238] ;  /* 0x00008e0000147ab9 */ /* 0x000fe20000000800 */
[----:B------:R-:W-:Y:S02]  /*6460*/  LOP3.LUT R144, R0, 0x30, RZ, 0xfc, !PT ;  /* 0x0000003000907812 */ /* 0x000fe400078efcff */
[----:B------:R0:W4:Y:S01]  /*6470*/  @!P3 LDG.E.U8 R140, desc[UR16][R134.64] ;  /* 0x00000010868cb981 */ /* 0x000122000c1e1100 */
[----:B------:R-:W-:-:S02]  /*6480*/  IADD3 R158, P6, R160, R90, RZ ;  /* 0x0000005aa09e7210 */ /* 0x000fc40007fde0ff */
[----:B------:R-:W-:Y:S01]  /*6490*/  IMAD R144, R144, UR19, RZ ;  /* 0x0000001390907c24 */ /* 0x000fe2000f8e02ff */
[----:B------:R-:W-:Y:S01]  /*64a0*/  PRMT R207, RZ, 0x7610, R207 ;  /* 0x00007610ffcf7816 */ /* 0x000fe200000000cf */
[----:B------:R-:W-:Y:S01]  /*64b0*/  ULDC UR19, c[0x0][0x238] ;  /* 0x00008e0000137ab9 */ /* 0x000fe20000000800 */
[----:B0-----:R-:W-:Y:S02]  /*64c0*/  PRMT R134, RZ, 0x7610, R134 ;  /* 0x00007610ff867816 */ /* 0x001fe40000000086 */
[----:B------:R-:W-:-:S04]  /*64d0*/  LEA.HI.X.SX32 R159, R160, R2, 0x1, P6 ;  /* 0x00000002a09f7211 */ /* 0x000fc800030f0eff */
[----:B------:R0:W4:Y:S02]  /*64e0*/  @!P5 LDG.E.U8 R134, desc[UR16][R156.64] ;  /* 0x000000109c86d981 */ /* 0x000124000c1e1100 */
[----:B0-----:R-:W-:-:S04]  /*64f0*/  IADD3 R156, P6, R144, R90, RZ ;  /* 0x0000005a909c7210 */ /* 0x001fc80007fde0ff */
[----:B------:R-:W-:Y:S02]  /*6500*/  LEA.HI.X.SX32 R157, R144, R2, 0x1, P6 ;  /* 0x00000002909d7211 */ /* 0x000fe400030f0eff */
[C---:B------:R-:W-:Y:S02]  /*6510*/  LOP3.LUT R144, R0.reuse, 0x34, RZ, 0xfc, !PT ;  /* 0x0000003400907812 */ /* 0x040fe400078efcff */
[----:B------:R-:W-:Y:S01]  /*6520*/  LOP3.LUT R160, R0, 0x32, RZ, 0xfc, !PT ;  /* 0x0000003200a07812 */ /* 0x000fe200078efcff */
[----:B------:R0:W4:Y:S02]  /*6530*/  @!P1 LDG.E.U8 R207, desc[UR16][R156.64] ;  /* 0x000000109ccf9981 */ /* 0x000124000c1e1100 */
[----:B------:R-:W-:Y:S01]  /*6540*/  IMAD R144, R144, UR19, RZ ;  /* 0x0000001390907c24 */ /* 0x000fe2000f8e02ff */
[----:B------:R-:W-:Y:S02]  /*6550*/  LOP3.LUT R130, R0, 0x32, RZ, 0xfc, !PT ;  /* 0x0000003200827812 */ /* 0x000fe400078efcff */
[----:B------:R-:W-:Y:S01]  /*6560*/  PRMT R141, RZ, 0x7610, R141 ;  /* 0x00007610ff8d7816 */ /* 0x000fe2000000008d */
[----:B------:R-:W-:Y:S01]  /*6570*/  IMAD R160, R160, UR20, RZ ;  /* 0x00000014a0a07c24 */ /* 0x000fe2000f8e02ff */
[----:B------:R-:W-:Y:S01]  /*6580*/  ISETP.GE.AND P2, PT, R130, UR14, PT ;  /* 0x0000000e82007c0c */ /* 0x000fe2000bf46270 */
[----:B------:R-:W-:Y:S01]  /*6590*/  ULDC UR20, c[0x0][0x238] ;  /* 0x00008e0000147ab9 */ /* 0x000fe20000000800 */
[----:B------:R-:W-:Y:S01]  /*65a0*/  PRMT R204, RZ, 0x7610, R204 ;  /* 0x00007610ffcc7816 */ /* 0x000fe200000000cc */
[----:B------:R-:W-:Y:S01]  /*65b0*/  ULDC UR19, c[0x0][0x238] ;  /* 0x00008e0000137ab9 */ /* 0x000fe20000000800 */
[----:B0-----:R-:W-:Y:S01]  /*65c0*/  IADD3 R156, P1, R144, R90, RZ ;  /* 0x0000005a909c7210 */ /* 0x001fe20007f3e0ff */
[----:B------:R0:W4:Y:S01]  /*65d0*/  @!P4 LDG.E.U8 R141, desc[UR16][R158.64] ;  /* 0x000000109e8dc981 */ /* 0x000122000c1e1100 */
[----:B------:R-:W-:-:S02]  /*65e0*/  LOP3.LUT R130, R0, 0x34, RZ, 0xfc, !PT ;  /* 0x0000003400827812 */ /* 0x000fc400078efcff */
[----:B------:R-:W-:Y:S02]  /*65f0*/  LEA.HI.X.SX32 R157, R144, R2, 0x1, P1 ;  /* 0x00000002909d7211 */ /* 0x000fe400008f0eff */
[----:B------:R-:W-:Y:S02]  /*6600*/  LOP3.LUT R144, R0, 0x38, RZ, 0xfc, !PT ;  /* 0x0000003800907812 */ /* 0x000fe400078efcff */
[----:B------:R-:W-:Y:S02]  /*6610*/  ISETP.GE.AND P0, PT, R130, UR14, PT ;  /* 0x0000000e82007c0c */ /* 0x000fe4000bf06270 */
[----:B0-----:R-:W-:Y:S02]  /*6620*/  IADD3 R158, P6, R160, R90, RZ ;  /* 0x0000005aa09e7210 */ /* 0x001fe40007fde0ff */
[----:B------:R-:W-:Y:S01]  /*6630*/  LOP3.LUT R130, R0, 0x36, RZ, 0xfc, !PT ;  /* 0x0000003600827812 */ /* 0x000fe200078efcff */
[----:B------:R-:W-:Y:S01]  /*6640*/  IMAD R144, R144, UR20, RZ ;  /* 0x0000001490907c24 */ /* 0x000fe2000f8e02ff */
[----:B------:R-:W-:-:S02]  /*6650*/  LEA.HI.X.SX32 R159, R160, R2, 0x1, P6 ;  /* 0x00000002a09f7211 */ /* 0x000fc400030f0eff */
[----:B------:R-:W-:Y:S02]  /*6660*/  LOP3.LUT R162, R0, 0x36, RZ, 0xfc, !PT ;  /* 0x0000003600a27812 */ /* 0x000fe400078efcff */
[----:B------:R-:W-:Y:S01]  /*6670*/  ISETP.GE.AND P3, PT, R130, UR14, PT ;  /* 0x0000000e82007c0c */ /* 0x000fe2000bf66270 */
[----:B------:R0:W4:Y:S01]  /*6680*/  @!P2 LDG.E.U8 R204, desc[UR16][R158.64] ;  /* 0x000000109ecca981 */ /* 0x000122000c1e1100 */
[C---:B------:R-:W-:Y:S02]  /*6690*/  LOP3.LUT R130, R0.reuse, 0x38, RZ, 0xfc, !PT ;  /* 0x0000003800827812 */ /* 0x040fe400078efcff */
[----:B------:R-:W-:Y:S02]  /*66a0*/  PRMT R209, RZ, 0x7610, R209 ;  /* 0x00007610ffd17816 */ /* 0x000fe400000000d1 */
[----:B------:R-:W-:Y:S01]  /*66b0*/  LOP3.LUT R135, R0, 0x3a, RZ, 0xfc, !PT ;  /* 0x0000003a00877812 */ /* 0x000fe200078efcff */
[----:B------:R-:W-:Y:S01]  /*66c0*/  IMAD R162, R162, UR21, RZ ;  /* 0x00000015a2a27c24 */ /* 0x000fe2000f8e02ff */
[----:B------:R-:W-:-:S02]  /*66d0*/  ISETP.GE.AND P5, PT, R130, UR14, PT ;  /* 0x0000000e82007c0c */ /* 0x000fc4000bfa6270 */
[----:B0-----:R-:W-:Y:S01]  /*66e0*/  IADD3 R158, P2, R144, R90, RZ ;  /* 0x0000005a909e7210 */ /* 0x001fe20007f5e0ff */
[----:B------:R-:W-:Y:S01]  /*66f0*/  IMAD R135, R135, UR19, RZ ;  /* 0x0000001387877c24 */ /* 0x000fe2000f8e02ff */
[----:B------:R-:W-:Y:S01]  /*6700*/  LOP3.LUT R130, R0, 0x3a, RZ, 0xfc, !PT ;  /* 0x0000003a00827812 */ /* 0x000fe200078efcff */
[----:B------:R0:W4:Y:S01]  /*6710*/  @!P0 LDG.E.U8 R209, desc[UR16][R156.64] ;  /* 0x000000109cd18981 */ /* 0x000122000c1e1100 */
[----:B------:R-:W-:Y:S01]  /*6720*/  LEA.HI.X.SX32 R159, R144, R2, 0x1, P2 ;  /* 0x00000002909f7211 */ /* 0x000fe200010f0eff */
[----:B------:R-:W-:Y:S01]  /*6730*/  ULDC UR19, c[0x0][0x238] ;  /* 0x00008e0000137ab9 */ /* 0x000fe20000000800 */
[----:B------:R-:W-:Y:S02]  /*6740*/  LOP3.LUT R144, R0, 0x3c, RZ, 0xfc, !PT ;  /* 0x0000003c00907812 */ /* 0x000fe400078efcff */
[----:B------:R-:W-:Y:S02]  /*6750*/  ISETP.GE.AND P4, PT, R130, UR14, PT ;  /* 0x0000000e82007c0c */ /* 0x000fe4000bf86270 */
[----:B------:R-:W-:-:S02]  /*6760*/  LOP3.LUT R130, R0, 0x3c, RZ, 0xfc, !PT ;  /* 0x0000003c00827812 */ /* 0x000fc400078efcff */
[-C--:B0-----:R-:W-:Y:S02]  /*6770*/  IADD3 R156, P6, R162, R90.reuse, RZ ;  /* 0x0000005aa29c7210 */ /* 0x081fe40007fde0ff */
[----:B------:R-:W-:Y:S02]  /*6780*/  PRMT R203, RZ, 0x7610, R203 ;  /* 0x00007610ffcb7816 */ /* 0x000fe400000000cb */
[C---:B------:R-:W-:Y:S01]  /*6790*/  IADD3 R160, P0, R135.reuse, R90, RZ ;  /* 0x0000005a87a07210 */ /* 0x040fe20007f1e0ff */
[----:B------:R-:W-:Y:S01]  /*67a0*/  IMAD R144, R144, UR19, RZ ;  /* 0x0000001390907c24 */ /* 0x000fe2000f8e02ff */
[-C--:B------:R-:W-:Y:S02]  /*67b0*/  LEA.HI.X.SX32 R157, R162, R2.reuse, 0x1, P6 ;  /* 0x00000002a29d7211 */ /* 0x080fe400030f0eff */
[----:B------:R-:W-:Y:S02]  /*67c0*/  ISETP.GE.AND P1, PT, R130, UR14, PT ;  /* 0x0000000e82007c0c */ /* 0x000fe4000bf26270 */
[----:B------:R-:W-:Y:S01]  /*67d0*/  LEA.HI.X.SX32 R161, R135, R2, 0x1, P0 ;  /* 0x0000000287a17211 */ /* 0x000fe200000f0eff */
[----:B------:R0:W4:Y:S01]  /*67e0*/  @!P3 LDG.E.U8 R203, desc[UR16][R156.64] ;  /* 0x000000109ccbb981 */ /* 0x000122000c1e1100 */
[----:B------:R-:W-:-:S02]  /*67f0*/  LEA.HI R135, R205, 0x3e, RZ, 0x1a ;  /* 0x0000003ecd877811 */ /* 0x000fc400078fd0ff */
[----:B------:R-:W-:Y:S02]  /*6800*/  LEA.HI R130, R205, 0x2e, RZ, 0x1a ;  /* 0x0000002ecd827811 */ /* 0x000fe400078fd0ff */
[----:B------:R-:W-:Y:S02]  /*6810*/  PRMT R202, RZ, 0x7610, R202 ;  /* 0x00007610ffca7816 */ /* 0x000fe400000000ca */
[C---:B------:R-:W-:Y:S02]  /*6820*/  ISETP.GE.AND P3, PT, R135.reuse, UR14, PT ;  /* 0x0000000e87007c0c */ /* 0x040fe4000bf66270 */
[C---:B0-----:R-:W-:Y:S01]  /*6830*/  IADD3 R156, P0, R144.reuse, R90, RZ ;  /* 0x0000005a909c7210 */ /* 0x041fe20007f1e0ff */
[----:B------:R-:W-:Y:S01]  /*6840*/  IMAD R135, R135, UR18, RZ ;  /* 0x0000001287877c24 */ /* 0x000fe2000f8e02ff */
[----:B------:R-:W-:Y:S01]  /*6850*/  PRMT R199, RZ, 0x7610, R199 ;  /* 0x00007610ffc77816 */ /* 0x000fe200000000c7 */
[----:B------:R0:W4:Y:S01]  /*6860*/  @!P5 LDG.E.U8 R202, desc[UR16][R158.64] ;  /* 0x000000109ecad981 */ /* 0x000122000c1e1100 */
[----:B------:R-:W-:-:S02]  /*6870*/  LEA.HI.X.SX32 R157, R144, R2, 0x1, P0 ;  /* 0x00000002909d7211 */ /* 0x000fc400000f0eff */
[C---:B------:R-:W-:Y:S01]  /*6880*/  ISETP.GE.AND P2, PT, R130.reuse, UR14, PT ;  /* 0x0000000e82007c0c */ /* 0x040fe2000bf46270 */
[----:B------:R-:W-:Y:S02]  /*6890*/  IMAD R130, R130, UR18, RZ ;  /* 0x0000001282827c24 */ /* 0x000fe4000f8e02ff */
[----:B------:R1:W4:Y:S01]  /*68a0*/  @!P1 LDG.E.U8 R199, desc[UR16][R156.64] ;  /* 0x000000109cc79981 */ /* 0x000322000c1e1100 */
[C---:B0-----:R-:W-:Y:S02]  /*68b0*/  IADD3 R158, P0, R135.reuse, R90, RZ ;  /* 0x0000005a879e7210 */ /* 0x041fe40007f1e0ff */
[----:B------:R-:W-:Y:S02]  /*68c0*/  PRMT R200, RZ, 0x7610, R200 ;  /* 0x00007610ffc87816 */ /* 0x000fe400000000c8 */
[----:B------:R-:W-:Y:S02]  /*68d0*/  LEA.HI.X.SX32 R159, R135, R2, 0x1, P0 ;  /* 0x00000002879f7211 */ /* 0x000fe400000f0eff */
[----:B-1----:R-:W-:-:S02]  /*68e0*/  IADD3 R156, P1, R130, R90, RZ ;  /* 0x0000005a829c7210 */ /* 0x002fc40007f3e0ff */
[----:B------:R-:W-:Y:S01]  /*68f0*/  PRMT R198, RZ, 0x7610, R198 ;  /* 0x00007610ffc67816 */ /* 0x000fe200000000c6 */
[----:B------:R-:W4:Y:S01]  /*6900*/  @!P4 LDG.E.U8 R200, desc[UR16][R160.64] ;  /* 0x00000010a0c8c981 */ /* 0x000f22000c1e1100 */
[----:B------:R-:W-:Y:S02]  /*6910*/  PRMT R135, RZ, 0x7610, R135 ;  /* 0x00007610ff877816 */ /* 0x000fe40000000087 */
[----:B------:R-:W-:Y:S02]  /*6920*/  LEA.HI.X.SX32 R157, R130, R2, 0x1, P1 ;  /* 0x00000002829d7211 */ /* 0x000fe400008f0eff */
[----:B------:R-:W4:Y:S04]  /*6930*/  @!P3 LDG.E.U8 R198, desc[UR16][R158.64] ;  /* 0x000000109ec6b981 */ /* 0x000f28000c1e1100 */
[----:B------:R0:W4:Y:S01]  /*6940*/  @!P2 LDG.E.U8 R135, desc[UR16][R156.64] ;  /* 0x000000109c87a981 */ /* 0x000122000c1e1100 */
[----:B------:R-:W-:-:S05]  /*6950*/  LOP3.LUT R162, R205, 0x3f, RZ, 0xc0, !PT ;  /* 0x0000003fcda27812 */ /* 0x000fca00078ec0ff */
[C---:B------:R-:W-:Y:S01]  /*6960*/  IMAD R144, R162.reuse, UR15, RZ ;  /* 0x0000000fa2907c24 */ /* 0x040fe2000f8e02ff */
[----:B------:R-:W-:-:S04]  /*6970*/  ISETP.GE.AND P0, PT, R162, UR14, PT ;  /* 0x0000000ea2007c0c */ /* 0x000fc8000bf06270 */
[C---:B------:R-:W-:Y:S02]  /*6980*/  IADD3 RZ, P1, R144.reuse, R111, RZ ;  /* 0x0000006f90ff7210 */ /* 0x040fe40007f3e0ff */
[----:B------:R-:W-:Y:S01]  /*6990*/  SHF.R.S32.HI R130, RZ, 0x1f, R144 ;  /* 0x0000001fff827819 */ /* 0x000fe20000011490 */
[----:B0-----:R-:W-:Y:S01]  /*69a0*/  IMAD.IADD R156, R144, 0x1, R111 ;  /* 0x00000001909c7824 */ /* 0x001fe200078e026f */
[----:B------:R-:W-:-:S03]  /*69b0*/  PRMT R193, RZ, 0x7610, R193 ;  /* 0x00007610ffc17816 */ /* 0x000fc600000000c1 */
[----:B------:R-:W-:Y:S01]  /*69c0*/  IMAD.X R157, R130, 0x1, R120, P1 ;  /* 0x00000001829d7824 */ /* 0x000fe200008e0678 */
[----:B------:R-:W-:Y:S01]  /*69d0*/  BAR.SYNC.DEFER_BLOCKING 0x0 ;  /* 0x0000000000007b1d */ /* 0x000fe20000010000 */
[C---:B------:R-:W-:Y:S02]  /*69e0*/  IADD3 RZ, P1, R144.reuse, R115, RZ ;  /* 0x0000007390ff7210 */ /* 0x040fe40007f3e0ff */
[C---:B------:R-:W-:Y:S02]  /*69f0*/  IADD3 RZ, P2, R144.reuse, R113, RZ ;  /* 0x0000007190ff7210 */ /* 0x040fe40007f5e0ff */
[----:B------:R-:W-:Y:S01]  /*6a00*/  PRMT R185, RZ, 0x7610, R185 ;  /* 0x00007610ffb97816 */ /* 0x000fe200000000b9 */
[----:B------:R-:W-:Y:S01]  /*6a10*/  IMAD.IADD R158, R144, 0x1, R113 ;  /* 0x00000001909e7824 */ /* 0x000fe200078e0271 */
[----:B------:R-:W-:Y:S01]  /*6a20*/  PRMT R195, RZ, 0x7610, R195 ;  /* 0x00007610ffc37816 */ /* 0x000fe200000000c3 */
[----:B------:R-:W-:Y:S01]  /*6a30*/  IMAD.X R159, R130, 0x1, R122, P2 ;  /* 0x00000001829f7824 */ /* 0x000fe200010e067a */
[----:B------:R-:W-:-:S02]  /*6a40*/  IADD3 RZ, P2, R144, R117, RZ ;  /* 0x0000007590ff7210 */ /* 0x000fc40007f5e0ff */
[----:B------:R-:W-:Y:S02]  /*6a50*/  PRMT R163, RZ, 0x7610, R163 ;  /* 0x00007610ffa37816 */ /* 0x000fe400000000a3 */
[----:B------:R-:W-:Y:S01]  /*6a60*/  PRMT R187, RZ, 0x7610, R187 ;  /* 0x00007610ffbb7816 */ /* 0x000fe200000000bb */
[----:B------:R0:W4:Y:S04]  /*6a70*/  @!P0 LDG.E.U8 R193, desc[UR16][R156.64] ;  /* 0x000000109cc18981 */ /* 0x000128000c1e1100 */
[----:B------:R1:W4:Y:S01]  /*6a80*/  @!P0 LDG.E.U8 R195, desc[UR16][R158.64] ;  /* 0x000000109ec38981 */ /* 0x000322000c1e1100 */
[----:B0-----:R-:W-:Y:S02]  /*6a90*/  IMAD.IADD R156, R144, 0x1, R115 ;  /* 0x00000001909c7824 */ /* 0x001fe400078e0273 */
[----:B------:R-:W-:Y:S01]  /*6aa0*/  IMAD.X R157, R130, 0x1, R124, P1 ;  /* 0x00000001829d7824 */ /* 0x000fe200008e067c */
[C---:B------:R-:W-:Y:S01]  /*6ab0*/  IADD3 RZ, P1, R144.reuse, R6, RZ ;  /* 0x0000000690ff7210 */ /* 0x040fe20007f3e0ff */
[----:B-1----:R-:W-:-:S03]  /*6ac0*/  IMAD.IADD R158, R144, 0x1, R117 ;  /* 0x00000001909e7824 */ /* 0x002fc600078e0275 */
[----:B------:R0:W4:Y:S01]  /*6ad0*/  @!P0 LDG.E.U8 R185, desc[UR16][R156.64] ;  /* 0x000000109cb98981 */ /* 0x000122000c1e1100 */
[----:B------:R-:W-:Y:S01]  /*6ae0*/  IMAD.X R159, R130, 0x1, R125, P2 ;  /* 0x00000001829f7824 */ /* 0x000fe200010e067d */
[C---:B------:R-:W-:Y:S02]  /*6af0*/  IADD3 RZ, P2, R144.reuse, R7, RZ ;  /* 0x0000000790ff7210 */ /* 0x040fe40007f5e0ff */
[----:B------:R-:W-:Y:S02]  /*6b00*/  PRMT R166, RZ, 0x7610, R166 ;  /* 0x00007610ffa67816 */ /* 0x000fe400000000a6 */
[----:B------:R1:W4:Y:S01]  /*6b10*/  @!P0 LDG.E.U8 R187, desc[UR16][R158.64] ;  /* 0x000000109ebb8981 */ /* 0x000322000c1e1100 */
[----:B0-----:R-:W-:Y:S02]  /*6b20*/  IMAD.IADD R156, R144, 0x1, R6 ;  /* 0x00000001909c7824 */ /* 0x001fe400078e0206 */
[----:B------:R-:W-:Y:S01]  /*6b30*/  IMAD.X R157, R130, 0x1, R12, P1 ;  /* 0x00000001829d7824 */ /* 0x000fe200008e060c */
[----:B------:R-:W-:-:S02]  /*6b40*/  IADD3 RZ, P1, R144, R8, RZ ;  /* 0x0000000890ff7210 */ /* 0x000fc40007f3e0ff */
[----:B------:R-:W-:Y:S02]  /*6b50*/  PRMT R164, RZ, 0x7610, R164 ;  /* 0x00007610ffa47816 */ /* 0x000fe400000000a4 */
[----:B------:R0:W4:Y:S01]  /*6b60*/  @!P0 LDG.E.U8 R163, desc[UR16][R156.64] ;  /* 0x000000109ca38981 */ /* 0x000122000c1e1100 */
[----:B-1----:R-:W-:Y:S02]  /*6b70*/  IMAD.IADD R158, R144, 0x1, R7 ;  /* 0x00000001909e7824 */ /* 0x002fe400078e0207 */
[----:B------:R-:W-:Y:S01]  /*6b80*/  IMAD.X R159, R130, 0x1, R14, P2 ;  /* 0x00000001829f7824 */ /* 0x000fe200010e060e */
[C---:B------:R-:W-:Y:S02]  /*6b90*/  IADD3 RZ, P2, R144.reuse, R9, RZ ;  /* 0x0000000990ff7210 */ /* 0x040fe40007f5e0ff */
[----:B------:R-:W-:Y:S02]  /*6ba0*/  PRMT R165, RZ, 0x7610, R165 ;  /* 0x00007610ffa57816 */ /* 0x000fe400000000a5 */
[----:B------:R1:W4:Y:S01]  /*6bb0*/  @!P0 LDG.E.U8 R164, desc[UR16][R158.64] ;  /* 0x000000109ea48981 */ /* 0x000322000c1e1100 */
[----:B0-----:R-:W-:-:S02]  /*6bc0*/  IMAD.IADD R156, R144, 0x1, R8 ;  /* 0x00000001909c7824 */ /* 0x001fc400078e0208 */
[----:B------:R-:W-:-:S05]  /*6bd0*/  IMAD.X R157, R130, 0x1, R16, P1 ;  /* 0x00000001829d7824 */ /* 0x000fca00008e0610 */
[----:B------:R0:W4:Y:S01]  /*6be0*/  @!P0 LDG.E.U8 R166, desc[UR16][R156.64] ;  /* 0x000000109ca68981 */ /* 0x000122000c1e1100 */
[----:B-1----:R-:W-:Y:S02]  /*6bf0*/  IMAD.IADD R158, R144, 0x1, R9 ;  /* 0x00000001909e7824 */ /* 0x002fe400078e0209 */
[----:B------:R-:W-:Y:S01]  /*6c00*/  IMAD.X R159, R130, 0x1, R18, P2 ;  /* 0x00000001829f7824 */ /* 0x000fe200010e0612 */
[----:B------:R-:W-:-:S04]  /*6c10*/  PRMT R168, RZ, 0x7610, R168 ;  /* 0x00007610ffa87816 */ /* 0x000fc800000000a8 */
[----:B------:R1:W4:Y:S01]  /*6c20*/  @!P0 LDG.E.U8 R165, desc[UR16][R158.64] ;  /* 0x000000109ea58981 */ /* 0x000322000c1e1100 */
[----:B0-----:R-:W-:-:S05]  /*6c30*/  IADD3 R156, P1, R144, R119, RZ ;  /* 0x00000077909c7210 */ /* 0x001fca0007f3e0ff */
[----:B------:R-:W-:Y:S01]  /*6c40*/  IMAD.X R157, R130, 0x1, R126, P1 ;  /* 0x00000001829d7824 */ /* 0x000fe200008e067e */
[C---:B------:R-:W-:Y:S02]  /*6c50*/  IADD3 R160, P1, R144.reuse, R123, RZ ;  /* 0x0000007b90a07210 */ /* 0x040fe40007f3e0ff */
[----:B-1----:R-:W-:Y:S02]  /*6c60*/  IADD3 R158, P2, R144, R121, RZ ;  /* 0x00000079909e7210 */ /* 0x002fe40007f5e0ff */
[----:B------:R-:W-:Y:S01]  /*6c70*/  PRMT R167, RZ, 0x7610, R167 ;  /* 0x00007610ffa77816 */ /* 0x000fe200000000a7 */
[----:B------:R0:W4:Y:S01]  /*6c80*/  @!P0 LDG.E.U8 R168, desc[UR16][R156.64] ;  /* 0x000000109ca88981 */ /* 0x000122000c1e1100 */
[----:B------:R-:W-:Y:S01]  /*6c90*/  PRMT R169, RZ, 0x7610, R169 ;  /* 0x00007610ffa97816 */ /* 0x000fe200000000a9 */
[C---:B------:R-:W-:Y:S02]  /*6ca0*/  IMAD.X R161, R130.reuse, 0x1, R128, P1 ;  /* 0x0000000182a17824 */ /* 0x040fe400008e0680 */
[----:B------:R-:W-:-:S03]  /*6cb0*/  IMAD.X R159, R130, 0x1, R127, P2 ;  /* 0x00000001829f7824 */ /* 0x000fc600010e067f */
[----:B------:R1:W4:Y:S01]  /*6cc0*/  @!P0 LDG.E.U8 R169, desc[UR16][R160.64] ;  /* 0x00000010a0a98981 */ /* 0x000322000c1e1100 */
[----:B0-----:R-:W-:-:S03]  /*6cd0*/  IADD3 R156, P1, R144, R189, RZ ;  /* 0x000000bd909c7210 */ /* 0x001fc60007f3e0ff */
[----:B------:R0:W4:Y:S02]  /*6ce0*/  @!P0 LDG.E.U8 R167, desc[UR16][R158.64] ;  /* 0x000000109ea78981 */ /* 0x000124000c1e1100 */
[----:B------:R-:W-:Y:S01]  /*6cf0*/  IMAD.X R157, R130, 0x1, R129, P1 ;  /* 0x00000001829d7824 */ /* 0x000fe200008e0681 */
[----:B-1----:R-:W-:Y:S02]  /*6d00*/  PRMT R160, RZ, 0x7610, R160 ;  /* 0x00007610ffa07816 */ /* 0x002fe400000000a0 */
[----:B0-----:R-:W-:Y:S02]  /*6d10*/  IADD3 R158, P1, R144, R197, RZ ;  /* 0x000000c5909e7210 */ /* 0x001fe40007f3e0ff */
[----:B------:R-:W-:Y:S02]  /*6d20*/  PRMT R161, RZ, 0x7610, R161 ;  /* 0x00007610ffa17816 */ /* 0x000fe400000000a1 */
[----:B------:R0:W4:Y:S01]  /*6d30*/  @!P0 LDG.E.U8 R160, desc[UR16][R156.64] ;  /* 0x000000109ca08981 */ /* 0x000122000c1e1100 */
[----:B------:R-:W-:-:S05]  /*6d40*/  IMAD.X R159, R130, 0x1, R191, P1 ;  /* 0x00000001829f7824 */ /* 0x000fca00008e06bf */
[----:B------:R1:W4:Y:S01]  /*6d50*/  @!P0 LDG.E.U8 R161, desc[UR16][R158.64] ;  /* 0x000000109ea18981 */ /* 0x000322000c1e1100 */
[----:B0-----:R-:W-:-:S05]  /*6d60*/  IADD3 R156, P1, R144, R208, RZ ;  /* 0x000000d0909c7210 */ /* 0x001fca0007f3e0ff */
[----:B------:R-:W-:Y:S01]  /*6d70*/  IMAD.X R157, R130, 0x1, R206, P1 ;  /* 0x00000001829d7824 */ /* 0x000fe200008e06ce */
[----:B-1----:R-:W-:-:S06]  /*6d80*/  PRMT R158, RZ, 0x7610, R158 ;  /* 0x00007610ff9e7816 */ /* 0x002fcc000000009e */
[----:B------:R0:W4:Y:S01]  /*6d90*/  @!P0 LDG.E.U8 R158, desc[UR16][R156.64] ;  /* 0x000000109c9e8981 */ /* 0x000122000c1e1100 */
[----:B------:R-:W-:Y:S02]  /*6da0*/  PRMT R159, RZ, 0x7610, R159 ;  /* 0x00007610ff9f7816 */ /* 0x000fe4000000009f */
[----:B0-----:R-:W-:-:S05]  /*6db0*/  IADD3 R156, P1, R144, R211, RZ ;  /* 0x000000d3909c7210 */ /* 0x001fca0007f3e0ff */
[----:B------:R-:W-:-:S05]  /*6dc0*/  IMAD.X R157, R130, 0x1, R210, P1 ;  /* 0x00000001829d7824 */ /* 0x000fca00008e06d2 */
        /* <DEDUP_REMOVED lines=76> */
[----:B------:R0:W4:Y:S04]  /*7290*/  @!P0 LDG.E.U8 R192, desc[UR16][R156.64] ;  /* 0x000000109cc08981 */ /* 0x000128000c1e1100 */
[----:B------:R-:W0:Y:S01]  /*72a0*/  LDL R157, [R1] ;  /* 0x00000000019d7983 */ /* 0x000e220000100800 */
[----:B------:R-:W-:Y:S02]  /*72b0*/  PRMT R194, RZ, 0x7610, R194 ;  /* 0x00007610ffc27816 */ /* 0x000fe400000000c2 */
[----:B0-----:R-:W-:-:S05]  /*72c0*/  IADD3 R156, P1, R144, R157, RZ ;  /* 0x0000009d909c7210 */ /* 0x001fca0007f3e0ff */
[----:B------:R-:W-:-:S05]  /*72d0*/  IMAD.X R157, R130, 0x1, R252, P1 ;  /* 0x00000001829d7824 */ /* 0x000fca00008e06fc */
[----:B------:R0:W4:Y:S04]  /*72e0*/  @!P0 LDG.E.U8 R194, desc[UR16][R156.64] ;  /* 0x000000109cc28981 */ /* 0x000128000c1e1100 */
[----:B------:R-:W0:Y:S02]  /*72f0*/  LDL R157, [R1+0x8] ;  /* 0x00000800019d7983 */ /* 0x000e240000100800 */
[----:B0-----:R-:W-:Y:S02]  /*7300*/  IADD3 R156, P1, R144, R157, RZ ;  /* 0x0000009d909c7210 */ /* 0x001fe40007f3e0ff */
[----:B------:R-:W3:Y:S01]  /*7310*/  LDL R157, [R1+0x4] ;  /* 0x00000400019d7983 */ /* 0x000ee20000100800 */
[----:B------:R-:W-:Y:S02]  /*7320*/  PRMT R196, RZ, 0x7610, R196 ;  /* 0x00007610ffc47816 */ /* 0x000fe400000000c4 */
[----:B---3--:R-:W-:-:S05]  /*7330*/  IMAD.X R157, R130, 0x1, R157, P1 ;  /* 0x00000001829d7824 */ /* 0x008fca00008e069d */
[----:B------:R0:W3:Y:S04]  /*7340*/  @!P0 LDG.E.U8 R196, desc[UR16][R156.64] ;  /* 0x000000109cc48981 */ /* 0x0000e8000c1e1100 */
[----:B------:R-:W0:Y:S01]  /*7350*/  LDL R157, [R1+0x10] ;  /* 0x00001000019d7983 */ /* 0x000e220000100800 */
[----:B------:R-:W-:-:S05]  /*7360*/  IMAD.SHL.U32 R205, R205, 0x8, RZ ;  /* 0x00000008cdcd7824 */ /* 0x000fca00078e00ff */
[----:B------:R-:W-:Y:S02]  /*7370*/  LOP3.LUT R205, R205, 0x30, RZ, 0xc0, !PT ;  /* 0x00000030cdcd7812 */ /* 0x000fe400078ec0ff */
[----:B0-----:R-:W-:Y:S02]  /*7380*/  IADD3 R156, P1, R144, R157, RZ ;  /* 0x0000009d909c7210 */ /* 0x001fe40007f3e0ff */
[----:B------:R-:W2:Y:S01]  /*7390*/  LDL R157, [R1+0xc] ;  /* 0x00000c00019d7983 */ /* 0x000ea20000100800 */
[----:B------:R-:W-:Y:S01]  /*73a0*/  IMAD R205, R162, 0x40, R205 ;  /* 0x00000040a2cd7824 */ /* 0x000fe200078e02cd */
[----:B------:R-:W-:Y:S01]  /*73b0*/  PRMT R162, RZ, 0x7610, R162 ;  /* 0x00007610ffa27816 */ /* 0x000fe200000000a2 */
[----:B--2---:R-:W-:-:S05]  /*73c0*/  IMAD.X R157, R130, 0x1, R157, P1 ;  /* 0x00000001829d7824 */ /* 0x004fca00008e069d */
[----:B------:R0:W2:Y:S04]  /*73d0*/  @!P0 LDG.E.U8 R162, desc[UR16][R156.64] ;  /* 0x000000109ca28981 */ /* 0x0000a8000c1e1100 */
[----:B------:R-:W0:Y:S01]  /*73e0*/  LDL R157, [R1+0x18] ;  /* 0x00001800019d7983 */ /* 0x000e220000100800 */
[----:B------:R-:W-:-:S03]  /*73f0*/  LOP3.LUT R205, R205, R0, RZ, 0xfc, !PT ;  /* 0x00000000cdcd7212 */ /* 0x000fc600078efcff */
[----:B------:R-:W3:Y:S04]  /*7400*/  LDL.LU R0, [R1+0x4c] ;  /* 0x00004c0001007983 */ /* 0x000ee80000300800 */
[----:B------:R1:W-:Y:S04]  /*7410*/  STS.U8 [R205+UR12+0x2000], R155 ;  /* 0x0020009bcd007988 */ /* 0x0003e8000800000c */
[----:B-1----:R-:W5:Y:S01]  /*7420*/  LDL R155, [R1+0x20] ;  /* 0x00002000019b7983 */ /* 0x002f620000100800 */
[----:B0-----:R-:W-:-:S03]  /*7430*/  IADD3 R156, P1, R144, R157, RZ ;  /* 0x0000009d909c7210 */ /* 0x001fc60007f3e0ff */
[----:B------:R-:W4:Y:S04]  /*7440*/  LDL R157, [R1+0x14] ;  /* 0x00001400019d7983 */ /* 0x000f280000100800 */
[----:B------:R5:W-:Y:S01]  /*7450*/  STS.U8 [R205+UR12+0x2002], R154 ;  /* 0x0020029acd007988 */ /* 0x000be2000800000c */
[----:B------:R-:W-:Y:S01]  /*7460*/  PRMT R201, RZ, 0x7610, R201 ;  /* 0x00007610ffc97816 */ /* 0x000fe200000000c9 */
[----:B----4-:R-:W-:Y:S01]  /*7470*/  IMAD.X R157, R130, 0x1, R157, P1 ;  /* 0x00000001829d7824 */ /* 0x010fe200008e069d */
[----:B-----5:R-:W-:Y:S02]  /*7480*/  IADD3 R154, P1, R144, R155, RZ ;  /* 0x0000009b909a7210 */ /* 0x020fe40007f3e0ff */
[----:B------:R-:W4:Y:S04]  /*7490*/  LDL R155, [R1+0x1c] ;  /* 0x00001c00019b7983 */ /* 0x000f280000100800 */
[----:B------:R0:W5:Y:S02]  /*74a0*/  @!P0 LDG.E.U8 R201, desc[UR16][R156.64] ;  /* 0x000000109cc98981 */ /* 0x000164000c1e1100 */
[----:B0-----:R-:W-:Y:S01]  /*74b0*/  PRMT R156, RZ, 0x7610, R156 ;  /* 0x00007610ff9c7816 */ /* 0x001fe2000000009c */
[----:B----4-:R-:W-:-:S05]  /*74c0*/  IMAD.X R155, R130, 0x1, R155, P1 ;  /* 0x00000001829b7824 */ /* 0x010fca00008e069b */
[----:B------:R0:W4:Y:S04]  /*74d0*/  @!P0 LDG.E.U8 R156, desc[UR16][R154.64] ;  /* 0x000000109a9c8981 */ /* 0x000128000c1e1100 */
[----:B------:R-:W0:Y:S04]  /*74e0*/  LDL R155, [R1+0x28] ;  /* 0x00002800019b7983 */ /* 0x000e280000100800 */
[----:B------:R1:W-:Y:S04]  /*74f0*/  STS.U8 [R205+UR12+0x2004], R153 ;  /* 0x00200499cd007988 */ /* 0x0003e8000800000c */
[----:B-1----:R-:W2:Y:S01]  /*7500*/  LDL R153, [R1+0x30] ;  /* 0x0000300001997983 */ /* 0x002ea20000100800 */
[----:B0-----:R-:W-:-:S03]  /*7510*/  IADD3 R154, P1, R144, R155, RZ ;  /* 0x0000009b909a7210 */ /* 0x001fc60007f3e0ff */
[----:B------:R-:W3:Y:S04]  /*7520*/  LDL R155, [R1+0x24] ;  /* 0x00002400019b7983 */ /* 0x000ee80000100800 */
[----:B------:R2:W-:Y:S01]  /*7530*/  STS.U8 [R205+UR12+0x2006], R152 ;  /* 0x00200698cd007988 */ /* 0x0005e2000800000c */
[----:B------:R-:W-:Y:S01]  /*7540*/  PRMT R157, RZ, 0x7610, R157 ;  /* 0x00007610ff9d7816 */ /* 0x000fe2000000009d */
[----:B---3--:R-:W-:Y:S01]  /*7550*/  IMAD.X R155, R130, 0x1, R155, P1 ;  /* 0x00000001829b7824 */ /* 0x008fe200008e069b */
[----:B--2---:R-:W-:Y:S02]  /*7560*/  IADD3 R152, P1, R144, R153, RZ ;  /* 0x0000009990987210 */ /* 0x004fe40007f3e0ff */
[----:B------:R-:W2:Y:S04]  /*7570*/  LDL R153, [R1+0x2c] ;  /* 0x00002c0001997983 */ /* 0x000ea80000100800 */
[----:B------:R0:W3:Y:S02]  /*7580*/  @!P0 LDG.E.U8 R157, desc[UR16][R154.64] ;  /* 0x000000109a9d8981 */ /* 0x0000e4000c1e1100 */
[----:B0-----:R-:W-:Y:S01]  /*7590*/  PRMT R154, RZ, 0x7610, R154 ;  /* 0x00007610ff9a7816 */ /* 0x001fe2000000009a */
[----:B--2---:R-:W-:-:S05]  /*75a0*/  IMAD.X R153, R130, 0x1, R153, P1 ;  /* 0x0000000182997824 */ /* 0x004fca00008e0699 */
[----:B------:R0:W2:Y:S04]  /*75b0*/  @!P0 LDG.E.U8 R154, desc[UR16][R152.64] ;  /* 0x00000010989a8981 */ /* 0x0000a8000c1e1100 */
[----:B------:R-:W0:Y:S04]  /*75c0*/  LDL R153, [R1+0x38] ;  /* 0x0000380001997983 */ /* 0x000e280000100800 */
        /* <DEDUP_REMOVED lines=15> */
[----:B-1----:R-:W3:Y:S01]  /*76c0*/  LDL R149, [R1+0x50] ;  /* 0x0000500001957983 */ /* 0x002ee20000100800 */
[----:B0-----:R-:W-:-:S03]  /*76d0*/  IADD3 R150, P1, R144, R151, RZ ;  /* 0x0000009790967210 */ /* 0x001fc60007f3e0ff */
[----:B------:R-:W2:Y:S01]  /*76e0*/  LDL R151, [R1+0x44] ;  /* 0x0000440001977983 */ /* 0x000ea20000100800 */
[----:B------:R-:W-:Y:S02]  /*76f0*/  PRMT R153, RZ, 0x7610, R153 ;  /* 0x00007610ff997816 */ /* 0x000fe40000000099 */
[----:B------:R-:W-:Y:S01]  /*7700*/  PRMT R217, RZ, 0x7610, R217 ;  /* 0x00007610ffd97816 */ /* 0x000fe200000000d9 */
[----:B------:R0:W-:Y:S01]  /*7710*/  STS.U8 [R205+UR12+0x200e], R142 ;  /* 0x00200e8ecd007988 */ /* 0x0001e2000800000c */
[----:B------:R-:W-:Y:S01]  /*7720*/  PRMT R224, RZ, 0x7610, R224 ;  /* 0x00007610ffe07816 */ /* 0x000fe200000000e0 */
[----:B0-----:R-:W-:Y:S02]  /*7730*/  IMAD.IADD R142, R144, 0x1, R17 ;  /* 0x00000001908e7824 */ /* 0x001fe400078e0211 */
[----:B--2---:R-:W-:-:S05]  /*7740*/  IMAD.X R151, R130, 0x1, R151, P1 ;  /* 0x0000000182977824 */ /* 0x004fca00008e0697 */
[----:B------:R0:W2:Y:S02]  /*7750*/  @!P0 LDG.E.U8 R153, desc[UR16][R150.64] ;  /* 0x0000001096998981 */ /* 0x0000a4000c1e1100 */
[----:B0-----:R-:W-:Y:S02]  /*7760*/  LOP3.LUT R151, R205, 0x10, RZ, 0x3c, !PT ;  /* 0x00000010cd977812 */ /* 0x001fe400078e3cff */
[----:B---3--:R-:W-:-:S03]  /*7770*/  IADD3 R150, P1, R144, R149, RZ ;  /* 0x0000009590967210 */ /* 0x008fc60007f3e0ff */
[----:B------:R0:W-:Y:S02]  /*7780*/  STS.U8 [R151+UR12+0x2000], R137 ;  /* 0x0020008997007988 */ /* 0x0001e4000800000c */
[----:B0-----:R-:W-:Y:S01]  /*7790*/  IMAD.X R151, R130, 0x1, R0, P1 ;  /* 0x0000000182977824 */ /* 0x001fe200008e0600 */
[----:B------:R-:W-:Y:S02]  /*77a0*/  LOP3.LUT R137, R205, 0x10, RZ, 0x3c, !PT ;  /* 0x00000010cd897812 */ /* 0x000fe400078e3cff */
[----:B------:R-:W-:Y:S02]  /*77b0*/  IADD3 RZ, P1, R144, R10, RZ ;  /* 0x0000000a90ff7210 */ /* 0x000fe40007f3e0ff */
[----:B------:R0:W3:Y:S03]  /*77c0*/  @!P0 LDG.E.U8 R217, desc[UR16][R150.64] ;  /* 0x0000001096d98981 */ /* 0x0000e6000c1e1100 */
[----:B------:R-:W-:Y:S01]  /*77d0*/  IMAD.X R149, R130, 0x1, R20, P1 ;  /* 0x0000000182957824 */ /* 0x000fe200008e0614 */
[----:B------:R1:W-:Y:S01]  /*77e0*/  STS.U8 [R137+UR12+0x2002], R148 ;  /* 0x0020029489007988 */ /* 0x0003e2000800000c */
[----:B------:R-:W-:-:S02]  /*77f0*/  IADD3 RZ, P1, R144, R13, RZ ;  /* 0x0000000d90ff7210 */ /* 0x000fc40007f3e0ff */
[----:B0-----:R-:W-:Y:S01]  /*7800*/  PRMT R150, RZ, 0x7610, R150 ;  /* 0x00007610ff967816 */ /* 0x001fe20000000096 */
[----:B-1----:R-:W-:Y:S01]  /*7810*/  IMAD.IADD R148, R144, 0x1, R10 ;  /* 0x0000000190947824 */ /* 0x002fe200078e020a */
[----:B------:R-:W-:-:S04]  /*7820*/  PRMT R151, RZ, 0x7610, R151 ;  /* 0x00007610ff977816 */ /* 0x000fc80000000097 */
[----:B------:R0:W5:Y:S02]  /*7830*/  @!P0 LDG.E.U8 R150, desc[UR16][R148.64] ;  /* 0x0000001094968981 */ /* 0x000164000c1e1100 */
[----:B0-----:R-:W-:Y:S02]  /*7840*/  IMAD.IADD R148, R144, 0x1, R13 ;  /* 0x0000000190947824 */ /* 0x001fe400078e020d */
[----:B------:R-:W-:Y:S01]  /*7850*/  IMAD.X R149, R130, 0x1, R22, P1 ;  /* 0x0000000182957824 */ /* 0x000fe200008e0616 */
[----:B------:R-:W-:-:S04]  /*7860*/  IADD3 RZ, P1, R144, R15, RZ ;  /* 0x0000000f90ff7210 */ /* 0x000fc80007f3e0ff */
[----:B------:R0:W4:Y:S04]  /*7870*/  @!P0 LDG.E.U8 R151, desc[UR16][R148.64] ;  /* 0x0000001094978981 */ /* 0x000128000c1e1100 */
[----:B------:R-:W-:Y:S01]  /*7880*/  STS.U8 [R137+UR12+0x2004], R138 ;  /* 0x0020048a89007988 */ /* 0x000fe2000800000c */
[----:B0-----:R-:W-:Y:S02]  /*7890*/  IMAD.IADD R148, R144, 0x1, R15 ;  /* 0x0000000190947824 */ /* 0x001fe400078e020f */
[----:B------:R-:W-:Y:S01]  /*78a0*/  IMAD.X R149, R130, 0x1, R88, P1 ;  /* 0x0000000182957824 */ /* 0x000fe200008e0658 */
[----:B------:R-:W-:Y:S01]  /*78b0*/  IADD3 RZ, P1, R144, R17, RZ ;  /* 0x0000001190ff7210 */ /* 0x000fe20007f3e0ff */
[----:B------:R-:W-:Y:S04]  /*78c0*/  STS.U8 [R137+UR12+0x2006], R145 ;  /* 0x0020069189007988 */ /* 0x000fe8000800000c */
[----:B------:R0:W2:Y:S04]  /*78d0*/  @!P0 LDG.E.U8 R224, desc[UR16][R148.64] ;  /* 0x0000001094e08981 */ /* 0x0000a8000c1e1100 */
[----:B------:R1:W-:Y:S01]  /*78e0*/  STS.U8 [R137+UR12+0x2008], R143 ;  /* 0x0020088f89007988 */ /* 0x0003e2000800000c */
[----:B0-----:R-:W-:Y:S01]  /*78f0*/  PRMT R148, RZ, 0x7610, R148 ;  /* 0x00007610ff947816 */ /* 0x001fe20000000094 */
[----:B-1----:R-:W-:Y:S01]  /*7900*/  IMAD.X R143, R130, 0x1, R4, P1 ;  /* 0x00000001828f7824 */ /* 0x002fe200008e0604 */
[----:B------:R-:W-:-:S02]  /*7910*/  IADD3 RZ, P1, R144, R19, RZ ;  /* 0x0000001390ff7210 */ /* 0x000fc40007f3e0ff */
[----:B------:R-:W-:Y:S02]  /*7920*/  PRMT R149, RZ, 0x7610, R149 ;  /* 0x00007610ff957816 */ /* 0x000fe40000000095 */
[----:B------:R0:W5:Y:S01]  /*7930*/  @!P0 LDG.E.U8 R148, desc[UR16][R142.64] ;  /* 0x000000108e948981 */ /* 0x000162000c1e1100 */
[----:B------:R-:W-:-:S03]  /*7940*/  IMAD.IADD R138, R144, 0x1, R21 ;  /* 0x00000001908a7824 */ /* 0x000fc600078e0215 */
[----:B------:R-:W-:Y:S01]  /*7950*/  STS.U8 [R137+UR12+0x200a], R132 ;  /* 0x00200a8489007988 */ /* 0x000fe2000800000c */
[----:B0-----:R-:W-:Y:S02]  /*7960*/  IMAD.IADD R142, R144, 0x1, R19 ;  /* 0x00000001908e7824 */ /* 0x001fe400078e0213 */
[----:B------:R-:W-:Y:S01]  /*7970*/  IMAD.X R143, R130, 0x1, R92, P1 ;  /* 0x00000001828f7824 */ /* 0x000fe200008e065c */
[----:B------:R-:W-:Y:S01]  /*7980*/  IADD3 RZ, P1, R144, R21, RZ ;  /* 0x0000001590ff7210 */ /* 0x000fe20007f3e0ff */
[----:B------:R0:W-:Y:S04]  /*7990*/  STS.U8 [R137+UR12+0x200c], R139 ;  /* 0x00200c8b89007988 */ /* 0x0001e8000800000c */
[----:B------:R1:W5:Y:S01]  /*79a0*/  @!P0 LDG.E.U8 R149, desc[UR16][R142.64] ;  /* 0x000000108e958981 */ /* 0x000362000c1e1100 */
[----:B0-----:R-:W-:Y:S01]  /*79b0*/  IMAD.X R139, R130, 0x1, R94, P1 ;  /* 0x00000001828b7824 */ /* 0x001fe200008e065e */
[----:B------:R-:W-:-:S02]  /*79c0*/  IADD3 RZ, P1, R144, R23, RZ ;  /* 0x0000001790ff7210 */ /* 0x000fc40007f3e0ff */
[----:B-1----:R-:W-:Y:S01]  /*79d0*/  PRMT R142, RZ, 0x7610, R142 ;  /* 0x00007610ff8e7816 */ /* 0x002fe2000000008e */
[----:B------:R0:W-:Y:S05]  /*79e0*/  STS.U8 [R137+UR12+0x200e], R136 ;  /* 0x00200e8889007988 */ /* 0x0001ea000800000c */
[----:B------:R1:W4:Y:S01]  /*79f0*/  @!P0 LDG.E.U8 R142, desc[UR16][R138.64] ;  /* 0x000000108a8e8981 */ /* 0x000322000c1e1100 */
[----:B0-----:R-:W-:Y:S02]  /*7a00*/  IMAD.IADD R136, R144, 0x1, R23 ;  /* 0x0000000190887824 */ /* 0x001fe400078e0217 */
[----:B------:R-:W-:Y:S01]  /*7a10*/  IMAD.X R137, R130, 0x1, R96, P1 ;  /* 0x0000000182897824 */ /* 0x000fe200008e0660 */
[----:B------:R-:W-:-:S02]  /*7a20*/  IADD3 RZ, P1, R144, R89, RZ ;  /* 0x0000005990ff7210 */ /* 0x000fc40007f3e0ff */
[----:B-1----:R-:W-:Y:S02]  /*7a30*/  PRMT R138, RZ, 0x7610, R138 ;  /* 0x00007610ff8a7816 */ /* 0x002fe4000000008a */
[----:B------:R-:W-:Y:S02]  /*7a40*/  PRMT R139, RZ, 0x7610, R139 ;  /* 0x00007610ff8b7816 */ /* 0x000fe4000000008b */
[----:B------:R-:W-:Y:S02]  /*7a50*/  LOP3.LUT R143, R205, 0x20, RZ, 0x3c, !PT ;  /* 0x00000020cd8f7812 */ /* 0x000fe400078e3cff */
[----:B------:R0:W3:Y:S01]  /*7a60*/  @!P0 LDG.E.U8 R138, desc[UR16][R136.64] ;  /* 0x00000010888a8981 */ /* 0x0000e2000c1e1100 */
[----:B------:R-:W-:-:S03]  /*7a70*/  IMAD.IADD R132, R144, 0x1, R91 ;  /* 0x0000000190847824 */ /* 0x000fc600078e025b */
[----:B------:R1:W-:Y:S01]  /*7a80*/  STS.U8 [R143+UR12+0x2002], R133 ;  /* 0x002002858f007988 */ /* 0x0003e2000800000c */
[----:B0-----:R-:W-:Y:S02]  /*7a90*/  IMAD.IADD R136, R144, 0x1, R89 ;  /* 0x0000000190887824 */ /* 0x001fe400078e0259 */
[----:B------:R-:W-:Y:S01]  /*7aa0*/  IMAD.X R137, R130, 0x1, R98, P1 ;  /* 0x0000000182897824 */ /* 0x000fe200008e0662 */
[----:B------:R-:W-:-:S04]  /*7ab0*/  IADD3 RZ, P1, R144, R91, RZ ;  /* 0x0000005b90ff7210 */ /* 0x000fc80007f3e0ff */
[----:B------:R0:W5:Y:S01]  /*7ac0*/  @!P0 LDG.E.U8 R139, desc[UR16][R136.64] ;  /* 0x00000010888b8981 */ /* 0x000162000c1e1100 */
[----:B-1----:R-:W-:Y:S01]  /*7ad0*/  IMAD.X R133, R130, 0x1, R100, P1 ;  /* 0x0000000182857824 */ /* 0x002fe200008e0664 */
[----:B------:R-:W-:Y:S02]  /*7ae0*/  IADD3 RZ, P1, R144, R93, RZ ;  /* 0x0000005d90ff7210 */ /* 0x000fe40007f3e0ff */
[----:B------:R1:W-:Y:S01]  /*7af0*/  STS.U8 [R143+UR12+0x2004], R131 ;  /* 0x002004838f007988 */ /* 0x0003e2000800000c */
[----:B0-----:R-:W-:Y:S02]  /*7b00*/  PRMT R136, RZ, 0x7610, R136 ;  /* 0x00007610ff887816 */ /* 0x001fe40000000088 */
[----:B-1----:R-:W-:-:S04]  /*7b10*/  PRMT R131, RZ, 0x7610, R131 ;  /* 0x00007610ff837816 */ /* 0x002fc80000000083 */
[----:B------:R0:W5:Y:S01]  /*7b20*/  @!P0 LDG.E.U8 R136, desc[UR16][R132.64] ;  /* 0x0000001084888981 */ /* 0x000162000c1e1100 */
[----:B------:R-:W-:Y:S01]  /*7b30*/  PRMT R137, RZ, 0x7610, R137 ;  /* 0x00007610ff897816 */ /* 0x000fe20000000089 */
[----:B0-----:R-:W-:Y:S02]  /*7b40*/  IMAD.IADD R132, R144, 0x1, R93 ;  /* 0x0000000190847824 */ /* 0x001fe400078e025d */
[----:B------:R-:W-:Y:S01]  /*7b50*/  IMAD.X R133, R130, 0x1, R102, P1 ;  /* 0x0000000182857824 */ /* 0x000fe200008e0666 */
[----:B------:R-:W-:-:S04]  /*7b60*/  IADD3 RZ, P1, R144, R95, RZ ;  /* 0x0000005f90ff7210 */ /* 0x000fc80007f3e0ff */
[----:B------:R0:W4:Y:S04]  /*7b70*/  @!P0 LDG.E.U8 R131, desc[UR16][R132.64] ;  /* 0x0000001084838981 */ /* 0x000128000c1e1100 */
[----:B------:R1:W-:Y:S01]  /*7b80*/  STS.U8 [R143+UR12+0x2008], R140 ;  /* 0x0020088c8f007988 */ /* 0x0003e2000800000c */
[----:B0-----:R-:W-:Y:S02]  /*7b90*/  IMAD.IADD R132, R144, 0x1, R95 ;  /* 0x0000000190847824 */ /* 0x001fe400078e025f */
[----:B------:R-:W-:Y:S01]  /*7ba0*/  IMAD.X R133, R130, 0x1, R104, P1 ;  /* 0x0000000182857824 */ /* 0x000fe200008e0668 */
[----:B------:R-:W-:Y:S02]  /*7bb0*/  IADD3 RZ, P1, R144, R97, RZ ;  /* 0x0000006190ff7210 */ /* 0x000fe40007f3e0ff */
[----:B-1----:R-:W-:-:S02]  /*7bc0*/  PRMT R140, RZ, 0x7610, R140 ;  /* 0x00007610ff8c7816 */ /* 0x002fc4000000008c */
[----:B------:R0:W5:Y:S04]  /*7bd0*/  @!P0 LDG.E.U8 R137, desc[UR16][R132.64] ;  /* 0x0000001084898981 */ /* 0x000168000c1e1100 */
[----:B------:R1:W-:Y:S01]  /*7be0*/  STS.U8 [R143+UR12+0x200a], R134 ;  /* 0x00200a868f007988 */ /* 0x0003e2000800000c */
[----:B0-----:R-:W-:Y:S02]  /*7bf0*/  IMAD.IADD R132, R144, 0x1, R97 ;  /* 0x0000000190847824 */ /* 0x001fe400078e0261 */
[----:B------:R-:W-:Y:S01]  /*7c00*/  IMAD.X R133, R130, 0x1, R106, P1 ;  /* 0x0000000182857824 */ /* 0x000fe200008e066a */
[----:B------:R-:W-:Y:S02]  /*7c10*/  IADD3 RZ, P1, R144, R99, RZ ;  /* 0x0000006390ff7210 */ /* 0x000fe40007f3e0ff */
[----:B-1----:R-:W-:-:S02]  /*7c20*/  PRMT R134, RZ, 0x7610, R134 ;  /* 0x00007610ff867816 */ /* 0x002fc40000000086 */
[----:B------:R0:W4:Y:S04]  /*7c30*/  @!P0 LDG.E.U8 R140, desc[UR16][R132.64] ;  /* 0x00000010848c8981 */ /* 0x000128000c1e1100 */
        /* <DEDUP_REMOVED lines=12> */
[----:B------:R-:W-:Y:S01]  /*7d00*/  STS.U8 [R143+UR12+0x2000], R147 ;  /* 0x002000938f007988 */ /* 0x000fe2000800000c */
[----:B0-----:R-:W-:Y:S02]  /*7d10*/  IMAD.IADD R132, R144, 0x1, R103 ;  /* 0x0000000190847824 */ /* 0x001fe400078e0267 */
[----:B------:R-:W-:Y:S01]  /*7d20*/  IMAD.X R133, R130, 0x1, R112, P1 ;  /* 0x0000000182857824 */ /* 0x000fe200008e0670 */
[C---:B------:R-:W-:Y:S01]  /*7d30*/  IADD3 RZ, P1, R144.reuse, R105, RZ ;  /* 0x0000006990ff7210 */ /* 0x040fe20007f3e0ff */
[----:B------:R0:W-:Y:S04]  /*7d40*/  STS.U8 [R143+UR12+0x2006], R146 ;  /* 0x002006928f007988 */ /* 0x0001e8000800000c */
[----:B------:R1:W4:Y:S01]  /*7d50*/  @!P0 LDG.E.U8 R135, desc[UR16][R132.64] ;  /* 0x0000001084878981 */ /* 0x000322000c1e1100 */
[----:B0-----:R-:W-:Y:S01]  /*7d60*/  PRMT R143, RZ, 0x7610, R143 ;  /* 0x00007610ff8f7816 */ /* 0x001fe2000000008f */
[----:B-1----:R-:W-:-:S02]  /*7d70*/  IMAD.IADD R132, R144, 0x1, R105 ;  /* 0x0000000190847824 */ /* 0x002fc400078e0269 */
[----:B------:R-:W-:Y:S01]  /*7d80*/  IMAD.X R133, R130, 0x1, R114, P1 ;  /* 0x0000000182857824 */ /* 0x000fe200008e0672 */
[C---:B------:R-:W-:Y:S02]  /*7d90*/  IADD3 RZ, P1, R144.reuse, R107, RZ ;  /* 0x0000006b90ff7210 */ /* 0x040fe40007f3e0ff */
[----:B------:R-:W-:Y:S02]  /*7da0*/  PRMT R146, RZ, 0x7610, R146 ;  /* 0x00007610ff927816 */ /* 0x000fe40000000092 */
[----:B------:R0:W4:Y:S02]  /*7db0*/  @!P0 LDG.E.U8 R143, desc[UR16][R132.64] ;  /* 0x00000010848f8981 */ /* 0x000124000c1e1100 */
[----:B0-----:R-:W-:Y:S02]  /*7dc0*/  IMAD.IADD R132, R144, 0x1, R107 ;  /* 0x0000000190847824 */ /* 0x001fe400078e026b */
[----:B------:R-:W-:Y:S01]  /*7dd0*/  IMAD.X R133, R130, 0x1, R116, P1 ;  /* 0x0000000182857824 */ /* 0x000fe200008e0674 */
[----:B------:R-:W-:-:S04]  /*7de0*/  IADD3 RZ, P1, R144, R109, RZ ;  /* 0x0000006d90ff7210 */ /* 0x000fc80007f3e0ff */
[----:B------:R0:W4:Y:S01]  /*7df0*/  @!P0 LDG.E.U8 R146, desc[UR16][R132.64] ;  /* 0x0000001084928981 */ /* 0x000122000c1e1100 */
[----:B------:R-:W-:Y:S01]  /*7e00*/  PRMT R147, RZ, 0x7610, R147 ;  /* 0x00007610ff937816 */ /* 0x000fe20000000093 */
[----:B0-----:R-:W-:Y:S01]  /*7e10*/  IMAD.X R133, R130, 0x1, R118, P1 ;  /* 0x0000000182857824 */ /* 0x001fe200008e0676 */
[C---:B------:R-:W-:Y:S01]  /*7e20*/  IADD3 RZ, P1, R144.reuse, R3, RZ ;  /* 0x0000000390ff7210 */ /* 0x040fe20007f3e0ff */
[C---:B------:R-:W-:Y:S02]  /*7e30*/  IMAD.IADD R132, R144.reuse, 0x1, R109 ;  /* 0x0000000190847824 */ /* 0x040fe400078e026d */
[----:B------:R-:W-:Y:S02]  /*7e40*/  IMAD.IADD R144, R144, 0x1, R3 ;  /* 0x0000000190907824 */ /* 0x000fe400078e0203 */
[----:B------:R-:W-:Y:S01]  /*7e50*/  IMAD.X R145, R130, 0x1, R11, P1 ;  /* 0x0000000182917824 */ /* 0x000fe200008e060b */
[----:B------:R-:W-:Y:S01]  /*7e60*/  PRMT R130, RZ, 0x7610, R130 ;  /* 0x00007610ff827816 */ /* 0x000fe20000000082 */
[----:B------:R0:W4:Y:S05]  /*7e70*/  @!P0 LDG.E.U8 R147, desc[UR16][R132.64] ;  /* 0x0000001084938981 */ /* 0x00012a000c1e1100 */
[----:B------:R-:W4:Y:S01]  /*7e80*/  @!P0 LDG.E.U8 R130, desc[UR16][R144.64] ;  /* 0x0000001090828981 */ /* 0x000f22000c1e1100 */
[----:B0-----:R-:W0:Y:S01]  /*7e90*/  S2R R133, SR_TID.X ;  /* 0x0000000000857919 */ /* 0x001e220000002100 */
[----:B------:R-:W-:-:S05]  /*7ea0*/  LOP3.LUT R205, R205, 0x30, RZ, 0x3c, !PT ;  /* 0x00000030cdcd7812 */ /* 0x000fca00078e3cff */
[----:B------:R1:W-:Y:S04]  /*7eb0*/  STS.U8 [R205+UR12+0x2000], R207 ;  /* 0x002000cfcd007988 */ /* 0x0003e8000800000c */
[----:B------:R1:W-:Y:S04]  /*7ec0*/  STS.U8 [R205+UR12+0x2002], R204 ;  /* 0x002002cccd007988 */ /* 0x0003e8000800000c */
[----:B-1----:R-:W4:Y:S04]  /*7ed0*/  LDL.LU R207, [R1+0x44] ;  /* 0x0000440001cf7983 */ /* 0x002f280000300800 */
[----:B------:R-:W4:Y:S04]  /*7ee0*/  LDL.LU R204, [R1+0x3c] ;  /* 0x00003c0001cc7983 */ /* 0x000f280000300800 */
[----:B------:R-:W4:Y:S04]  /*7ef0*/  LDL.LU R144, [R1+0x2c] ;  /* 0x00002c0001907983 */ /* 0x000f280000300800 */
[----:B------:R-:W4:Y:S04]  /*7f00*/  LDL.LU R145, [R1+0x34] ;  /* 0x0000340001917983 */ /* 0x000f280000300800 */
[----:B------:R1:W-:Y:S01]  /*7f10*/  STS.U8 [R205+UR12+0x2004], R209 ;  /* 0x002004d1cd007988 */ /* 0x0003e2000800000c */
[----:B0-----:R-:W-:-:S03]  /*7f20*/  LOP3.LUT R133, R133, 0x7f, RZ, 0xc0, !PT ;  /* 0x0000007f85857812 */ /* 0x001fc600078ec0ff */
[----:B------:R0:W-:Y:S04]  /*7f30*/  STS.U8 [R205+UR12+0x2006], R203 ;  /* 0x002006cbcd007988 */ /* 0x0001e8000800000c */
[----:B------:R2:W-:Y:S04]  /*7f40*/  STS.U8 [R205+UR12+0x2008], R202 ;  /* 0x002008cacd007988 */ /* 0x0005e8000800000c */
[----:B-1----:R-:W4:Y:S04]  /*7f50*/  LDL.LU R209, [R1+0x24] ;  /* 0x0000240001d17983 */ /* 0x002f280000300800 */
[----:B0-----:R-:W4:Y:S04]  /*7f60*/  LDL.LU R203, [R1+0x50] ;  /* 0x0000500001cb7983 */ /* 0x001f280000300800 */
[----:B--2---:R-:W2:Y:S04]  /*7f70*/  LDL.LU R202, [R1+0x1c] ;  /* 0x00001c0001ca7983 */ /* 0x004ea80000300800 */
[----:B------:R0:W-:Y:S04]  /*7f80*/  STS.U8 [R205+UR12+0x200a], R200 ;  /* 0x00200ac8cd007988 */ /* 0x0001e8000800000c */
[----:B------:R1:W-:Y:S04]  /*7f90*/  STS.U8 [R205+UR12+0x200c], R199 ;  /* 0x00200cc7cd007988 */ /* 0x0003e8000800000c */
[----:B------:R1:W-:Y:S04]  /*7fa0*/  STS.U8 [R205+UR12+0x200e], R198 ;  /* 0x00200ec6cd007988 */ /* 0x0003e8000800000c */
[----:B0-----:R-:W2:Y:S04]  /*7fb0*/  LDL.LU R200, [R1+0x48] ;  /* 0x0000480001c87983 */ /* 0x001ea80000300800 */
[----:B-1----:R-:W2:Y:S04]  /*7fc0*/  LDL.LU R199, [R1+0x14] ;  /* 0x0000140001c77983 */ /* 0x002ea80000300800 */
[----:B------:R-:W2:Y:S04]  /*7fd0*/  LDL.LU R198, [R1+0xc] ;  /* 0x00000c0001c67983 */ /* 0x000ea80000300800 */
[----:B------:R-:W2:Y:S04]  /*7fe0*/  LDL.LU R205, [R1+0x40] ;  /* 0x0000400001cd7983 */ /* 0x000ea80000300800 */
[----:B------:R0:W-:Y:S04]  /*7ff0*/  STS.U8 [R133+UR12+0x1400], R193 ;  /* 0x001400c185007988 */ /* 0x0001e8000800000c */
[----:B------:R1:W-:Y:S04]  /*8000*/  STS.U8 [R133+UR12+0x1e00], R166 ;  /* 0x001e00a685007988 */ /* 0x0003e8000800000c */
[----:B------:R3:W-:Y:S04]  /*8010*/  STS.U8 [R133+UR12+0x1200], R168 ;  /* 0x001200a885007988 */ /* 0x0007e8000800000c */
[----:B0-----:R-:W2:Y:S04]  /*8020*/  LDL.LU R193, [R1+0x38] ;  /* 0x0000380001c17983 */ /* 0x001ea80000300800 */
[----:B-1----:R-:W2:Y:S04]  /*8030*/  LDL.LU R166, [R1+0x4] ;  /* 0x0000040001a67983 */ /* 0x002ea80000300800 */
[----:B---3--:R-:W3:Y:S04]  /*8040*/  LDL.LU R168, [R1+0x30] ;  /* 0x0000300001a87983 */ /* 0x008ee80000300800 */
[----:B------:R0:W-:Y:S04]  /*8050*/  STS.U8 [R133+UR12+0x1000], R161 ;  /* 0x001000a185007988 */ /* 0x0001e8000800000c */
[----:B------:R1:W-:Y:S04]  /*8060*/  STS.U8 [R133+UR12+0xe00], R171 ;  /* 0x000e00ab85007988 */ /* 0x0003e8000800000c */
[----:B------:R1:W-:Y:S04]  /*8070*/  STS.U8 [R133+UR12+0xc00], R175 ;  /* 0x000c00af85007988 */ /* 0x0003e8000800000c */
[----:B0-----:R-:W2:Y:S04]  /*8080*/  LDL.LU R161, [R1+0x28] ;  /* 0x0000280001a17983 */ /* 0x001ea80000300800 */
[----:B-1----:R-:W3:Y:S04]  /*8090*/  LDL.LU R171, [R1+0x20] ;  /* 0x0000200001ab7983 */ /* 0x002ee80000300800 */
[----:B------:R-:W2:Y:S04]  /*80a0*/  LDL.LU R175, [R1+0x18] ;  /* 0x0000180001af7983 */ /* 0x000ea80000300800 */
[----:B------:R0:W-:Y:S04]  /*80b0*/  STS.U8 [R133+UR12+0xa00], R179 ;  /* 0x000a00b385007988 */ /* 0x0001e8000800000c */
[----:B------:R1:W-:Y:S04]  /*80c0*/  STS.U8 [R133+UR12+0x800], R183 ;  /* 0x000800b785007988 */ /* 0x0003e8000800000c */
[----:B------:R1:W-:Y:S04]  /*80d0*/  STS.U8 [R133+UR12+0x600], R190 ;  /* 0x000600be85007988 */ /* 0x0003e8000800000c */
[----:B0-----:R-:W3:Y:S04]  /*80e0*/  LDL.LU R179, [R1+0x10] ;  /* 0x0000100001b37983 */ /* 0x001ee80000300800 */
[----:B-1----:R-:W2:Y:S04]  /*80f0*/  LDL.LU R183, [R1+0x8] ;  /* 0x0000080001b77983 */ /* 0x002ea80000300800 */
[----:B------:R-:W3:Y:S01]  /*8100*/  LDL.LU R190, [R1] ;  /* 0x0000000001be7983 */ /* 0x000ee20000300800 */
[----:B------:R-:W0:Y:S03]  /*8110*/  S2R R132, SR_TID.X ;  /* 0x0000000000847919 */ /* 0x000e260000002100 */
[----:B------:R0:W-:Y:S04]  /*8120*/  STS.U8 [R133+UR12+0x1a00], R138 ;  /* 0x001a008a85007988 */ /* 0x0001e8000800000c */
[----:B------:R-:W-:Y:S04]  /*8130*/  STS.U8 [R133+UR12+0x400], R162 ;  /* 0x000400a285007988 */ /* 0x000fe8000800000c */
[----:B------:R-:W-:Y:S04]  /*8140*/  STS.U8 [R133+UR12+0x200], R154 ;  /* 0x0002009a85007988 */ /* 0x000fe8000800000c */
[----:B------:R-:W-:Y:S04]  /*8150*/  STS.U8 [R133+UR12], R217 ;  /* 0x000000d985007988 */ /* 0x000fe8000800000c */
[----:B------:R-:W-:Y:S04]  /*8160*/  STS.U8 [R133+UR12+0x1c00], R224 ;  /* 0x001c00e085007988 */ /* 0x000fe8000800000c */
[----:B-----5:R-:W-:Y:S01]  /*8170*/  STS.U8 [R133+UR12+0x1800], R137 ;  /* 0x0018008985007988 */ /* 0x020fe2000800000c */
[----:B0-----:R-:W-:-:S04]  /*8180*/  LOP3.LUT R138, R132, 0x7f, RZ, 0xc0, !PT ;  /* 0x0000007f848a7812 */ /* 0x001fc800078ec0ff */
[C---:B------:R-:W-:Y:S01]  /*8190*/  LOP3.LUT R132, R138.reuse, 0x10, RZ, 0x3c, !PT ;  /* 0x000000108a847812 */ /* 0x040fe200078e3cff */
[----:B----4-:R-:W-:Y:S04]  /*81a0*/  STS.U8 [R133+UR12+0x1600], R135 ;  /* 0x0016008785007988 */ /* 0x010fe8000800000c */
[----:B------:R0:W-:Y:S04]  /*81b0*/  STS.U8 [R132+UR12+0x1880], R131 ;  /* 0x0018808384007988 */ /* 0x0001e8000800000c */
[----:B------:R-:W-:Y:S01]  /*81c0*/  STS.U8 [R132+UR12+0x80], R153 ;  /* 0x0000809984007988 */ /* 0x000fe2000800000c */
[----:B0-----:R-:W-:-:S02]  /*81d0*/  LOP3.LUT R131, R138, 0x20, RZ, 0x3c, !PT ;  /* 0x000000208a837812 */ /* 0x001fc400078e3cff */
[----:B------:R-:W-:Y:S01]  /*81e0*/  LOP3.LUT R138, R138, 0x30, RZ, 0x3c, !PT ;  /* 0x000000308a8a7812 */ /* 0x000fe200078e3cff */
[----:B------:R-:W-:Y:S04]  /*81f0*/  STS.U8 [R132+UR12+0x280], R157 ;  /* 0x0002809d84007988 */ /* 0x000fe8000800000c */
        /* <DEDUP_REMOVED lines=44> */
[----:B------:R0:W-:Y:S01]  /*84c0*/  STS.U8 [R138+UR12+0x1f80], R130 ;  /* 0x001f80828a007988 */ /* 0x0001e2000800000c */
[----:B------:R1:W-:Y:S06]  /*84d0*/  MEMBAR.ALL.CTA ;  /* 0x0000000000007992 */ /* 0x0003ec0000008000 */
[----:B-1----:R-:W1:Y:S01]  /*84e0*/  FENCE.VIEW.ASYNC.S ;  /* 0x00000000000073c6 */ /* 0x002e620000000000 */
[----:B------:R-:W-:Y:S01]  /*84f0*/  UMOV UR20, UR4 ;  /* 0x0000000400147c82 */ /* 0x000fe20008000000 */
[----:B------:R-:W-:Y:S01]  /*8500*/  UMOV UR21, 0x80000020 ;  /* 0x8000002000157882 */ /* 0x000fe20000000000 */
[----:B------:R-:W-:Y:S01]  /*8510*/  UMOV UR22, UR6 ;  /* 0x0000000600167c82 */ /* 0x000fe20008000000 */
[----:B------:R-:W-:Y:S01]  /*8520*/  UMOV UR23, 0x80000020 ;  /* 0x8000002000177882 */ /* 0x000fe20000000000 */
[----:B------:R-:W-:-:S02]  /*8530*/  USHF.R.S32.HI UR19, URZ, 0x1f, UR13 ;  /* 0x0000001f3f137899 */ /* 0x000fc4000801140d */
[----:B------:R-:W-:Y:S01]  /*8540*/  IADD3 R3, P2, R3, UR13, RZ ;  /* 0x0000000d03037c10 */ /* 0x000fe2000ff5e0ff */
[----:B0-----:R-:W0:Y:S08]  /*8550*/  LDC R130, c[0x0][0x238] ;  /* 0x00008e00ff827b82 */ /* 0x001e300000000800 */
[----:B-1----:R-:W-:Y:S06]  /*8560*/  BAR.SYNC.DEFER_BLOCKING 0x0 ;  /* 0x0000000000007b1d */ /* 0x002fec0000010000 */
[----:B------:R-:W-:-:S06]  /*8570*/  WARPGROUP.ARRIVE ;  /* 0x00000000000079c5 */ /* 0x000fcc0000000000 */
[----:B------:R-:W-:Y:S01]  /*8580*/  QGMMA.64x128x32.F32.E5M2.E5M2 R24, gdesc[UR20], R24 ;  /* 0x01e00000141879f3 */ /* 0x000fe20008703818 */
[----:B------:R-:W-:Y:S02]  /*8590*/  IADD3 R6, P3, R6, UR13, RZ ;  /* 0x0000000d06067c10 */ /* 0x000fe4000ff7e0ff */
[----:B------:R-:W-:Y:S02]  /*85a0*/  IADD3 R7, P4, R7, UR13, RZ ;  /* 0x0000000d07077c10 */ /* 0x000fe4000ff9e0ff */
[----:B------:R-:W-:Y:S02]  /*85b0*/  IADD3 R8, P5, R8, UR13, RZ ;  /* 0x0000000d08087c10 */ /* 0x000fe4000ffbe0ff */
[----:B------:R-:W-:Y:S02]  /*85c0*/  IADD3 R9, P6, R9, UR13, RZ ;  /* 0x0000000d09097c10 */ /* 0x000fe4000ffde0ff */
[----:B------:R-:W-:Y:S02]  /*85d0*/  IADD3 R10, P1, R10, UR13, RZ ;  /* 0x0000000d0a0a7c10 */ /* 0x000fe4000ff3e0ff */
[----:B------:R-:W-:-:S02]  /*85e0*/  IADD3.X R11, R11, UR19, RZ, P2, !PT ;  /* 0x000000130b0b7c10 */ /* 0x000fc400097fe4ff */
[----:B------:R-:W-:Y:S02]  /*85f0*/  IADD3 R13, P2, R13, UR13, RZ ;  /* 0x0000000d0d0d7c10 */ /* 0x000fe4000ff5e0ff */
[----:B------:R-:W-:Y:S02]  /*8600*/  IADD3.X R12, R12, UR19, RZ, P3, !PT ;  /* 0x000000130c0c7c10 */ /* 0x000fe40009ffe4ff */
[----:B------:R-:W-:Y:S02]  /*8610*/  IADD3 R15, P3, R15, UR13, RZ ;  /* 0x0000000d0f0f7c10 */ /* 0x000fe4000ff7e0ff */
[----:B------:R-:W-:Y:S02]  /*8620*/  IADD3.X R14, R14, UR19, RZ, P4, !PT ;  /* 0x000000130e0e7c10 */ /* 0x000fe4000a7fe4ff */
[----:B------:R-:W-:Y:S02]  /*8630*/  IADD3 R17, P4, R17, UR13, RZ ;  /* 0x0000000d11117c10 */ /* 0x000fe4000ff9e0ff */
[----:B------:R-:W-:-:S02]  /*8640*/  IADD3.X R16, R16, UR19, RZ, P5, !PT ;  /* 0x0000001310107c10 */ /* 0x000fc4000affe4ff */
[----:B------:R-:W-:Y:S02]  /*8650*/  IADD3 R19, P5, R19, UR13, RZ ;  /* 0x0000000d13137c10 */ /* 0x000fe4000ffbe0ff */
[----:B------:R-:W-:Y:S02]  /*8660*/  IADD3.X R18, R18, UR19, RZ, P6, !PT ;  /* 0x0000001312127c10 */ /* 0x000fe4000b7fe4ff */
[----:B------:R-:W-:Y:S02]  /*8670*/  IADD3.X R20, R20, UR19, RZ, P1, !PT ;  /* 0x0000001314147c10 */ /* 0x000fe40008ffe4ff */
        /* <DEDUP_REMOVED lines=25> */
[----:B------:R-:W-:Y:S01]  /*8810*/  IADD3 R111, P1, R111, UR13, RZ ;  /* 0x0000000d6f6f7c10 */ /* 0x000fe2000ff3e0ff */
[----:B------:R-:W-:Y:S01]  /*8820*/  QGMMA.64x128x32.F32.E5M2.E5M2 R24, gdesc[UR8], R24, gsb0 ;  /* 0x01e00000081879f3 */ /* 0x000fe20008003818 */
        /* <DEDUP_REMOVED lines=59> */
[----:B---3--:R-:W-:Y:S02]  /*8be0*/  IADD3 R190, P1, R190, UR13, RZ ;  /* 0x0000000dbebe7c10 */ /* 0x008fe4000ff3e0ff */
[----:B------:R-:W-:-:S02]  /*8bf0*/  IADD3.X R242, R242, UR19, RZ, P2, !PT ;  /* 0x00000013f2f27c10 */ /* 0x000fc400097fe4ff */
[----:B--2---:R-:W-:Y:S02]  /*8c00*/  IADD3 R183, P2, R183, UR13, RZ ;  /* 0x0000000db7b77c10 */ /* 0x004fe4000ff5e0ff */
[----:B------:R-:W-:Y:S02]  /*8c10*/  IADD3.X R244, R244, UR19, RZ, P3, !PT ;  /* 0x00000013f4f47c10 */ /* 0x000fe40009ffe4ff */
[----:B------:R-:W-:Y:S02]  /*8c20*/  IADD3 R179, P3, R179, UR13, RZ ;  /* 0x0000000db3b37c10 */ /* 0x000fe4000ff7e0ff */
[----:B------:R-:W-:Y:S02]  /*8c30*/  IADD3.X R246, R246, UR19, RZ, P4, !PT ;  /* 0x00000013f6f67c10 */ /* 0x000fe4000a7fe4ff */
[----:B------:R-:W-:Y:S02]  /*8c40*/  IADD3 R175, P4, R175, UR13, RZ ;  /* 0x0000000dafaf7c10 */ /* 0x000fe4000ff9e0ff */
[----:B------:R-:W-:Y:S01]  /*8c50*/  IADD3.X R248, R248, UR19, RZ, P5, !PT ;  /* 0x00000013f8f87c10 */ /* 0x000fe2000affe4ff */
[----:B------:R-:W-:Y:S01]  /*8c60*/  STL [R1], R190 ;  /* 0x000000be01007387 */ /* 0x000fe20000100800 */
[----:B------:R-:W-:-:S02]  /*8c70*/  IADD3 R171, P5, R171, UR13, RZ ;  /* 0x0000000dabab7c10 */ /* 0x000fc4000ffbe0ff */
[----:B------:R-:W-:Y:S01]  /*8c80*/  IADD3.X R250, R250, UR19, RZ, P6, !PT ;  /* 0x00000013fafa7c10 */ /* 0x000fe2000b7fe4ff */
[----:B------:R-:W-:Y:S01]  /*8c90*/  STL [R1+0x8], R183 ;  /* 0x000008b701007387 */ /* 0x000fe20000100800 */
[----:B------:R-:W-:Y:S02]  /*8ca0*/  IADD3 R161, P6, R161, UR13, RZ ;  /* 0x0000000da1a17c10 */ /* 0x000fe4000ffde0ff */
[----:B------:R-:W-:Y:S01]  /*8cb0*/  IADD3.X R252, R252, UR19, RZ, P1, !PT ;  /* 0x00000013fcfc7c10 */ /* 0x000fe20008ffe4ff */
[----:B------:R-:W-:Y:S01]  /*8cc0*/  STL [R1+0x10], R179 ;  /* 0x000010b301007387 */ /* 0x000fe20000100800 */
[----:B------:R-:W-:Y:S02]  /*8cd0*/  IADD3 R168, P1, R168, UR13, RZ ;  /* 0x0000000da8a87c10 */ /* 0x000fe4000ff3e0ff */
[----:B------:R-:W-:Y:S01]  /*8ce0*/  IADD3.X R166, R166, UR19, RZ, P2, !PT ;  /* 0x00000013a6a67c10 */ /* 0x000fe200097fe4ff */
[----:B------:R-:W-:Y:S01]  /*8cf0*/  STL [R1+0x18], R175 ;  /* 0x000018af01007387 */ /* 0x000fe20000100800 */
[----:B------:R-:W-:-:S02]  /*8d00*/  IADD3 R193, P2, R193, UR13, RZ ;  /* 0x0000000dc1c17c10 */ /* 0x000fc4000ff5e0ff */
[----:B------:R-:W-:Y:S01]  /*8d10*/  IADD3.X R198, R198, UR19, RZ, P3, !PT ;  /* 0x00000013c6c67c10 */ /* 0x000fe20009ffe4ff */
[----:B------:R-:W-:Y:S01]  /*8d20*/  STL [R1+0x20], R171 ;  /* 0x000020ab01007387 */ /* 0x000fe20000100800 */
[----:B------:R-:W-:Y:S02]  /*8d30*/  IADD3 R205, P3, R205, UR13, RZ ;  /* 0x0000000dcdcd7c10 */ /* 0x000fe4000ff7e0ff */
[----:B------:R-:W-:Y:S01]  /*8d40*/  IADD3.X R199, R199, UR19, RZ, P4, !PT ;  /* 0x00000013c7c77c10 */ /* 0x000fe2000a7fe4ff */
[----:B------:R-:W-:Y:S01]  /*8d50*/  STL [R1+0x28], R161 ;  /* 0x000028a101007387 */ /* 0x000fe20000100800 */
[----:B------:R-:W-:-:S03]  /*8d60*/  IADD3 R200, P4, R200, UR13, RZ ;  /* 0x0000000dc8c87c10 */ /* 0x000fc6000ff9e0ff */
[----:B------:R-:W-:Y:S01]  /*8d70*/  STL [R1+0x30], R168 ;  /* 0x000030a801007387 */ /* 0x000fe20000100800 */
[----:B------:R-:W-:-:S03]  /*8d80*/  IADD3.X R202, R202, UR19, RZ, P5, !PT ;  /* 0x00000013caca7c10 */ /* 0x000fc6000affe4ff */
[----:B------:R-:W-:Y:S01]  /*8d90*/  STL [R1+0x4], R166 ;  /* 0x000004a601007387 */ /* 0x000fe20000100800 */
[----:B------:R-:W-:-:S03]  /*8da0*/  IADD3 R203, P5, R203, UR13, RZ ;  /* 0x0000000dcbcb7c10 */ /* 0x000fc6000ffbe0ff */
[----:B------:R-:W-:Y:S01]  /*8db0*/  STL [R1+0x38], R193 ;  /* 0x000038c101007387 */ /* 0x000fe20000100800 */
[----:B------:R-:W-:-:S03]  /*8dc0*/  IADD3.X R209, R209, UR19, RZ, P6, !PT ;  /* 0x00000013d1d17c10 */ /* 0x000fc6000b7fe4ff */
[----:B------:R-:W-:Y:S01]  /*8dd0*/  STL [R1+0xc], R198 ;  /* 0x00000cc601007387 */ /* 0x000fe20000100800 */
[----:B------:R-:W-:-:S03]  /*8de0*/  IADD3.X R144, R144, UR19, RZ, P1, !PT ;  /* 0x0000001390907c10 */ /* 0x000fc60008ffe4ff */
[----:B------:R-:W-:Y:S01]  /*8df0*/  STL [R1+0x40], R205 ;  /* 0x000040cd01007387 */ /* 0x000fe20000100800 */
[----:B------:R-:W-:-:S03]  /*8e00*/  IADD3.X R145, R145, UR19, RZ, P2, !PT ;  /* 0x0000001391917c10 */ /* 0x000fc600097fe4ff */
[----:B------:R-:W-:Y:S01]  /*8e10*/  STL [R1+0x14], R199 ;  /* 0x000014c701007387 */ /* 0x000fe20000100800 */
[----:B------:R-:W-:-:S03]  /*8e20*/  IADD3.X R0, R0, UR19, RZ, P5, !PT ;  /* 0x0000001300007c10 */ /* 0x000fc6000affe4ff */
[----:B------:R-:W-:Y:S04]  /*8e30*/  STL [R1+0x48], R200 ;  /* 0x000048c801007387 */ /* 0x000fe80000100800 */
[----:B------:R-:W-:Y:S04]  /*8e40*/  STL [R1+0x1c], R202 ;  /* 0x00001cca01007387 */ /* 0x000fe80000100800 */
[----:B------:R-:W-:Y:S04]  /*8e50*/  STL [R1+0x50], R203 ;  /* 0x000050cb01007387 */ /* 0x000fe80000100800 */
[----:B------:R-:W-:Y:S04]  /*8e60*/  STL [R1+0x24], R209 ;  /* 0x000024d101007387 */ /* 0x000fe80000100800 */
[----:B------:R-:W-:Y:S04]  /*8e70*/  STL [R1+0x2c], R144 ;  /* 0x00002c9001007387 */ /* 0x000fe80000100800 */
[----:B------:R-:W-:Y:S04]  /*8e80*/  STL [R1+0x34], R145 ;  /* 0x0000349101007387 */ /* 0x000fe80000100800 */
[----:B------:R1:W-:Y:S02]  /*8e90*/  STL [R1+0x4c], R0 ;  /* 0x00004c0001007387 */ /* 0x0003e40000100800 */
[----:B-1----:R-:W1:Y:S01]  /*8ea0*/  S2R R0, SR_TID.X ;  /* 0x0000000000007919 */ /* 0x002e620000002100 */
[----:B------:R-:W-:Y:S01]  /*8eb0*/  IADD3.X R204, R204, UR19, RZ, P3, !PT ;  /* 0x00000013cccc7c10 */ /* 0x000fe20009ffe4ff */
[----:B0-----:R-:W-:Y:S01]  /*8ec0*/  IMAD.SHL.U32 R130, R130, 0x40, RZ ;  /* 0x0000004082827824 */ /* 0x001fe200078e00ff */
[----:B------:R-:W-:Y:S01]  /*8ed0*/  IADD3.X R207, R207, UR19, RZ, P4, !PT ;  /* 0x00000013cfcf7c10 */ /* 0x000fe2000a7fe4ff */
[----:B------:R-:W-:-:S02]  /*8ee0*/  VIADD R5, R5, 0xffffffff ;  /* 0xffffffff05057836 */ /* 0x000fc40000000000 */
[----:B------:R0:W-:Y:S01]  /*8ef0*/  STL [R1+0x3c], R204 ;  /* 0x00003ccc01007387 */ /* 0x0001e20000100800 */
[----:B------:R-:W-:-:S03]  /*8f00*/  IADD3 R90, P0, R130, R90, RZ ;  /* 0x0000005a825a7210 */ /* 0x000fc60007f1e0ff */
[----:B------:R0:W-:Y:S01]  /*8f10*/  STL [R1+0x44], R207 ;  /* 0x000044cf01007387 */ /* 0x0001e20000100800 */
[----:B------:R-:W-:Y:S02]  /*8f20*/  LEA.HI.X.SX32 R2, R130, R2, 0x1, P0 ;  /* 0x0000000282027211 */ /* 0x000fe400000f0eff */
[----:B------:R-:W-:Y:S01]  /*8f30*/  ISETP.NE.U32.AND P0, PT, R5, RZ, PT ;  /* 0x000000ff0500720c */ /* 0x000fe20003f05070 */
[----:B------:R-:W-:Y:S01]  /*8f40*/  UIADD3 UR14, UR14, -0x40, URZ ;  /* 0xffffffc00e0e7890 */ /* 0x000fe2000fffe03f */
[----:B------:R-:W-:Y:S02]  /*8f50*/  WARPGROUP.DEPBAR.LE gsb0, 0x0 ;  /* 0x00008000000079c5 */ /* 0x000fe40000010000 */
[----:B-1----:R-:W-:-:S04]  /*8f60*/  SHF.R.U32.HI R0, RZ, 0x6, R0 ;  /* 0x00000006ff007819 */ /* 0x002fc80000011600 */
[----:B------:R-:W-:-:S05]  /*8f70*/  SGXT.U32 R0, R0, 0x1 ;  /* 0x000000010000781a */ /* 0x000fca0000000000 */
[----:B0-----:R-:W-:Y:S05]  /*8f80*/  @P0 BRA `(.L_x_2) ;  /* 0xffffffc800040947 */ /* 0x001fea000383ffff */
.L_x_1:
[----:B------:R-:W2:Y:S01]  /*8f90*/  LDL.LU R133, [R1+0x158] ;  /* 0x0001580001857983 */ /* 0x000ea20000300800 */
[----:B------:R-:W1:Y:S01]  /*8fa0*/  S2R R134, SR_TID.X ;  /* 0x0000000000867919 */ /* 0x000e620000002100 */
[----:B------:R-:W-:Y:S01]  /*8fb0*/  F2FP.SATFINITE.E5M2.F32.PACK_AB_MERGE_C R24, R25, R24, RZ ;  /* 0x000000181918723e */ /* 0x000fe200048060ff */
[----:B------:R-:W-:Y:S01]  /*8fc0*/  ULDC UR4, c[0x0][0x244] ;  /* 0x0000910000047ab9 */ /* 0x000fe20000000800 */
[----:B------:R-:W-:Y:S01]  /*8fd0*/  F2FP.SATFINITE.E5M2.F32.PACK_AB_MERGE_C R28, R29, R28, RZ ;  /* 0x0000001c1d1c723e */ /* 0x000fe200048060ff */
[----:B------:R-:W3:Y:S01]  /*8fe0*/  LDL.LU R132, [R1+0x148] ;  /* 0x0001480001847983 */ /* 0x000ee20000300800 */
[----:B------:R-:W-:Y:S01]  /*8ff0*/  F2FP.SATFINITE.E5M2.F32.PACK_AB_MERGE_C R32, R33, R32, RZ ;  /* 0x000000202120723e */ /* 0x000fe200048060ff */
[----:B------:R-:W-:Y:S02]  /*9000*/  ULDC.64 UR6, c[0x0][0x228] ;  /* 0x00008a0000067ab9 */ /* 0x000fe40000000a00 */
[----:B------:R-:W4:Y:S04]  /*9010*/  LDL.LU R131, [R1+0x144] ;  /* 0x0001440001837983 */ /* 0x000f280000300800 */
[----:B------:R-:W5:Y:S01]  /*9020*/  LDL.LU R130, [R1+0xe8] ;  /* 0x0000e80001827983 */ /* 0x000f620000300800 */
[----:B------:R-:W-:-:S02]  /*9030*/  F2FP.SATFINITE.E5M2.F32.PACK_AB_MERGE_C R26, R27, R26, RZ ;  /* 0x0000001a1b1a723e */ /* 0x000fc400048060ff */
[----:B------:R-:W-:Y:S01]  /*9040*/  F2FP.SATFINITE.E5M2.F32.PACK_AB_MERGE_C R30, R31, R30, RZ ;  /* 0x0000001e1f1e723e */ /* 0x000fe200048060ff */
[----:B0-----:R-:W3:Y:S01]  /*9050*/  LDL.LU R92, [R1+0x54] ;  /* 0x00005400015c7983 */ /* 0x001ee20000300800 */
[----:B------:R-:W-:Y:S02]  /*9060*/  F2FP.SATFINITE.E5M2.F32.PACK_AB_MERGE_C R34, R35, R34, RZ ;  /* 0x000000222322723e */ /* 0x000fe400048060ff */
[----:B------:R-:W-:Y:S01]  /*9070*/  F2FP.SATFINITE.E5M2.F32.PACK_AB_MERGE_C R40, R41, R40, RZ ;  /* 0x000000282928723e */ /* 0x000fe200048060ff */
[----:B------:R-:W4:Y:S01]  /*9080*/  LDL.LU R88, [R1+0xe4] ;  /* 0x0000e40001587983 */ /* 0x000f220000300800 */
[----:B------:R-:W-:Y:S02]  /*9090*/  F2FP.SATFINITE.E5M2.F32.PACK_AB_MERGE_C R44, R45, R44, RZ ;  /* 0x0000002c2d2c723e */ /* 0x000fe400048060ff */
[----:B------:R-:W-:Y:S02]  /*90a0*/  F2FP.SATFINITE.E5M2.F32.PACK_AB_MERGE_C R48, R49, R48, RZ ;  /* 0x000000303130723e */ /* 0x000fe400048060ff */
[----:B------:R-:W-:-:S02]  /*90b0*/  F2FP.SATFINITE.E5M2.F32.PACK_AB_MERGE_C R42, R43, R42, RZ ;  /* 0x0000002a2b2a723e */ /* 0x000fc400048060ff */
[----:B------:R-:W-:Y:S02]  /*90c0*/  F2FP.SATFINITE.E5M2.F32.PACK_AB_MERGE_C R46, R47, R46, RZ ;  /* 0x0000002e2f2e723e */ /* 0x000fe400048060ff */
[----:B------:R-:W-:Y:S02]  /*90d0*/  F2FP.SATFINITE.E5M2.F32.PACK_AB_MERGE_C R50, R51, R50, RZ ;  /* 0x000000323332723e */ /* 0x000fe400048060ff */
[----:B------:R-:W-:Y:S01]  /*90e0*/  F2FP.SATFINITE.E5M2.F32.PACK_AB_MERGE_C R56, R57, R56, RZ ;  /* 0x000000383938723e */ /* 0x000fe200048060ff */
[C---:B-1----:R-:W-:Y:S01]  /*90f0*/  IMAD.SHL.U32 R0, R134.reuse, 0x10, RZ ;  /* 0x0000001086007824 */ /* 0x042fe200078e00ff */
[----:B------:R-:W-:Y:S01]  /*9100*/  F2FP.SATFINITE.E5M2.F32.PACK_AB_MERGE_C R60, R61, R60, RZ ;  /* 0x0000003c3d3c723e */ /* 0x000fe200048060ff */
[----:B------:R-:W-:Y:S01]  /*9110*/  IMAD.SHL.U32 R2, R134, 0x80, RZ ;  /* 0x0000008086027824 */ /* 0x000fe200078e00ff */
[----:B------:R-:W-:Y:S02]  /*9120*/  LOP3.LUT R24, R24, 0xffff, RZ, 0xc0, !PT ;  /* 0x0000ffff18187812 */ /* 0x000fe400078ec0ff */
[----:B------:R-:W-:-:S02]  /*9130*/  F2FP.SATFINITE.E5M2.F32.PACK_AB_MERGE_C R64, R65, R64, RZ ;  /* 0x000000404140723e */ /* 0x000fc400048060ff */
[----:B------:R-:W-:Y:S02]  /*9140*/  F2FP.SATFINITE.E5M2.F32.PACK_AB_MERGE_C R58, R59, R58, RZ ;  /* 0x0000003a3b3a723e */ /* 0x000fe400048060ff */
[----:B------:R-:W-:Y:S02]  /*9150*/  F2FP.SATFINITE.E5M2.F32.PACK_AB_MERGE_C R62, R63, R62, RZ ;  /* 0x0000003e3f3e723e */ /* 0x000fe400048060ff */
[----:B------:R-:W-:Y:S02]  /*9160*/  F2FP.SATFINITE.E5M2.F32.PACK_AB_MERGE_C R66, R67, R66, RZ ;  /* 0x000000424342723e */ /* 0x000fe400048060ff */
[----:B------:R-:W-:Y:S02]  /*9170*/  F2FP.SATFINITE.E5M2.F32.PACK_AB_MERGE_C R36, R37, R36, RZ ;  /* 0x000000242524723e */ /* 0x000fe400048060ff */
[----:B------:R-:W-:Y:S02]  /*9180*/  F2FP.SATFINITE.E5M2.F32.PACK_AB_MERGE_C R38, R39, R38, RZ ;  /* 0x000000262726723e */ /* 0x000fe400048060ff */
[----:B------:R-:W-:-:S02]  /*9190*/  F2FP.SATFINITE.E5M2.F32.PACK_AB_MERGE_C R72, R73, R72, RZ ;  /* 0x000000484948723e */ /* 0x000fc400048060ff */
[----:B------:R-:W-:Y:S02]  /*91a0*/  F2FP.SATFINITE.E5M2.F32.PACK_AB_MERGE_C R76, R77, R76, RZ ;  /* 0x0000004c4d4c723e */ /* 0x000fe400048060ff */
[----:B------:R-:W-:Y:S02]  /*91b0*/  F2FP.SATFINITE.E5M2.F32.PACK_AB_MERGE_C R80, R81, R80, RZ ;  /* 0x000000505150723e */ /* 0x000fe400048060ff */
[----:B------:R-:W-:Y:S02]  /*91c0*/  F2FP.SATFINITE.E5M2.F32.PACK_AB_MERGE_C R74, R75, R74, RZ ;  /* 0x0000004a4b4a723e */ /* 0x000fe400048060ff */
[----:B------:R-:W-:Y:S02]  /*91d0*/  F2FP.SATFINITE.E5M2.F32.PACK_AB_MERGE_C R78, R79, R78, RZ ;  /* 0x0000004e4f4e723e */ /* 0x000fe400048060ff */
[----:B------:R-:W-:Y:S01]  /*91e0*/  F2FP.SATFINITE.E5M2.F32.PACK_AB_MERGE_C R82, R83, R82, RZ ;  /* 0x000000525352723e */ /* 0x000fe200048060ff */
[----:B------:R-:W0:Y:S01]  /*91f0*/  S2R R22, SR_TID.X ;  /* 0x0000000000167919 */ /* 0x000e220000002100 */
[----:B------:R-:W-:-:S02]  /*9200*/  LOP3.LUT R0, R0, 0x70, RZ, 0xc0, !PT ;  /* 0x0000007000007812 */ /* 0x000fc400078ec0ff */
[----:B------:R-:W-:Y:S01]  /*9210*/  LOP3.LUT R3, R2, 0x400, RZ, 0xc0, !PT ;  /* 0x0000040002037812 */ /* 0x000fe200078ec0ff */
[----:B------:R-:W4:Y:S01]  /*9220*/  LDL.LU R91, [R1+0xe0] ;  /* 0x0000e000015b7983 */ /* 0x000f220000300800 */
[----:B------:R-:W-:Y:S02]  /*9230*/  LOP3.LUT R17, R28, 0xffff, RZ, 0xc0, !PT ;  /* 0x0000ffff1c117812 */ /* 0x000fe400078ec0ff */
[----:B------:R-:W-:Y:S01]  /*9240*/  IADD3 R0, R3, UR12, R0 ;  /* 0x0000000c03007c10 */ /* 0x000fe2000fffe000 */
[----:B------:R-:W4:Y:S01]  /*9250*/  LDL.LU R90, [R1+0xdc] ;  /* 0x0000dc00015a7983 */ /* 0x000f220000300800 */
[----:B------:R-:W-:Y:S02]  /*9260*/  LOP3.LUT R32, R32, 0xffff, RZ, 0xc0, !PT ;  /* 0x0000ffff20207812 */ /* 0x000fe400078ec0ff */
[----:B------:R-:W-:Y:S01]  /*9270*/  LOP3.LUT R26, R26, 0xffff, RZ, 0xc0, !PT ;  /* 0x0000ffff1a1a7812 */ /* 0x000fe200078ec0ff */
[----:B------:R-:W4:Y:S01]  /*9280*/  LDL.LU R89, [R1+0xd8] ;  /* 0x0000d80001597983 */ /* 0x000f220000300800 */
[----:B------:R-:W-:-:S02]  /*9290*/  LOP3.LUT R23, R30, 0xffff, RZ, 0xc0, !PT ;  /* 0x0000ffff1e177812 */ /* 0x000fc400078ec0ff */
[----:B------:R-:W-:Y:S02]  /*92a0*/  LOP3.LUT R34, R34, 0xffff, RZ, 0xc0, !PT ;  /* 0x0000ffff22227812 */ /* 0x000fe400078ec0ff */
[----:B------:R-:W-:Y:S02]  /*92b0*/  LOP3.LUT R40, R40, 0xffff, RZ, 0xc0, !PT ;  /* 0x0000ffff28287812 */ /* 0x000fe400078ec0ff */
[----:B------:R-:W-:Y:S02]  /*92c0*/  LOP3.LUT R27, R44, 0xffff, RZ, 0xc0, !PT ;  /* 0x0000ffff2c1b7812 */ /* 0x000fe400078ec0ff */
[----:B------:R-:W-:Y:S02]  /*92d0*/  LOP3.LUT R48, R48, 0xffff, RZ, 0xc0, !PT ;  /* 0x0000ffff30307812 */ /* 0x000fe400078ec0ff */
[----:B------:R-:W-:Y:S02]  /*92e0*/  PRMT R3, R32, 0x3340, R1 ;  /* 0x0000334020037816 */ /* 0x000fe40000000001 */
[----:B------:R-:W-:-:S02]  /*92f0*/  LOP3.LUT R42, R42, 0xffff, RZ, 0xc0, !PT ;  /* 0x0000ffff2a2a7812 */ /* 0x000fc400078ec0ff */
[----:B------:R-:W-:Y:S02]  /*9300*/  LOP3.LUT R31, R46, 0xffff, RZ, 0xc0, !PT ;  /* 0x0000ffff2e1f7812 */ /* 0x000fe400078ec0ff */
[----:B------:R-:W-:Y:S02]  /*9310*/  LOP3.LUT R50, R50, 0xffff, RZ, 0xc0, !PT ;  /* 0x0000ffff32327812 */ /* 0x000fe400078ec0ff */
[----:B------:R-:W-:Y:S02]  /*9320*/  PRMT R5, R34, 0x3340, R1 ;  /* 0x0000334022057816 */ /* 0x000fe40000000001 */
[----:B------:R-:W-:Y:S02]  /*9330*/  PRMT R2, R26, 0x3340, R23 ;  /* 0x000033401a027816 */ /* 0x000fe40000000017 */
[----:B------:R-:W-:Y:S02]  /*9340*/  LOP3.LUT R56, R56, 0xffff, RZ, 0xc0, !PT ;  /* 0x0000ffff38387812 */ /* 0x000fe400078ec0ff */
[----:B------:R-:W-:-:S02]  /*9350*/  LOP3.LUT R37, R60, 0xffff, RZ, 0xc0, !PT ;  /* 0x0000ffff3c257812 */ /* 0x000fc400078ec0ff */
[----:B------:R-:W-:Y:S02]  /*9360*/  LOP3.LUT R64, R64, 0xffff, RZ, 0xc0, !PT ;  /* 0x0000ffff40407812 */ /* 0x000fe400078ec0ff */
[----:B------:R-:W-:Y:S02]  /*9370*/  LOP3.LUT R58, R58, 0xffff, RZ, 0xc0, !PT ;  /* 0x0000ffff3a3a7812 */ /* 0x000fe400078ec0ff */
[----:B------:R-:W-:Y:S02]  /*9380*/  LOP3.LUT R39, R62, 0xffff, RZ, 0xc0, !PT ;  /* 0x0000ffff3e277812 */ /* 0x000fe400078ec0ff */
[----:B------:R-:W-:Y:S02]  /*9390*/  LOP3.LUT R66, R66, 0xffff, RZ, 0xc0, !PT ;  /* 0x0000ffff42427812 */ /* 0x000fe400078ec0ff */
[----:B------:R-:W-:Y:S02]  /*93a0*/  PRMT R9, R48, 0x3340, R1 ;  /* 0x0000334030097816 */ /* 0x000fe40000000001 */
[----:B------:R-:W-:-:S02]  /*93b0*/  PRMT R4, R40, 0x3340, R27 ;  /* 0x0000334028047816 */ /* 0x000fc4000000001b */
[----:B------:R-:W-:Y:S02]  /*93c0*/  PRMT R13, R50, 0x3340, R1 ;  /* 0x00003340320d7816 */ /* 0x000fe40000000001 */
[----:B------:R-:W-:Y:S02]  /*93d0*/  PRMT R6, R42, 0x3340, R31 ;  /* 0x000033402a067816 */ /* 0x000fe4000000001f */
[----:B------:R-:W-:Y:S02]  /*93e0*/  PRMT R11, R2, 0x5410, R5 ;  /* 0x00005410020b7816 */ /* 0x000fe40000000005 */
[----:B------:R-:W-:Y:S02]  /*93f0*/  LOP3.LUT R72, R72, 0xffff, RZ, 0xc0, !PT ;  /* 0x0000ffff48487812 */ /* 0x000fe400078ec0ff */
[----:B------:R-:W-:Y:S02]  /*9400*/  LOP3.LUT R41, R76, 0xffff, RZ, 0xc0, !PT ;  /* 0x0000ffff4c297812 */ /* 0x000fe400078ec0ff */
[----:B------:R-:W-:-:S02]  /*9410*/  LOP3.LUT R80, R80, 0xffff, RZ, 0xc0, !PT ;  /* 0x0000ffff50507812 */ /* 0x000fc400078ec0ff */
[----:B------:R-:W-:Y:S02]  /*9420*/  LOP3.LUT R74, R74, 0xffff, RZ, 0xc0, !PT ;  /* 0x0000ffff4a4a7812 */ /* 0x000fe400078ec0ff */
[----:B------:R-:W-:Y:S02]  /*9430*/  LOP3.LUT R43, R78, 0xffff, RZ, 0xc0, !PT ;  /* 0x0000ffff4e2b7812 */ /* 0x000fe400078ec0ff */
[----:B------:R-:W-:Y:S02]  /*9440*/  LOP3.LUT R82, R82, 0xffff, RZ, 0xc0, !PT ;  /* 0x0000ffff52527812 */ /* 0x000fe400078ec0ff */
[----:B------:R-:W-:Y:S02]  /*9450*/  PRMT R5, R66, 0x3340, R1 ;  /* 0x0000334042057816 */ /* 0x000fe40000000001 */
[----:B------:R-:W-:Y:S02]  /*9460*/  PRMT R2, R58, 0x3340, R39 ;  /* 0x000033403a027816 */ /* 0x000fe40000000027 */
[----:B------:R-:W-:-:S02]  /*9470*/  PRMT R15, R4, 0x5410, R9 ;  /* 0x00005410040f7816 */ /* 0x000fc40000000009 */
[----:B------:R-:W-:Y:S02]  /*9480*/  PRMT R19, R6, 0x5410, R13 ;  /* 0x0000541006137816 */ /* 0x000fe4000000000d */
[----:B------:R-:W-:Y:S02]  /*9490*/  PRMT R9, R80, 0x3340, R1 ;  /* 0x0000334050097816 */ /* 0x000fe40000000001 */
[----:B------:R-:W-:Y:S02]  /*94a0*/  PRMT R4, R72, 0x3340, R41 ;  /* 0x0000334048047816 */ /* 0x000fe40000000029 */
[----:B------:R-:W-:Y:S02]  /*94b0*/  PRMT R13, R82, 0x3340, R1 ;  /* 0x00003340520d7816 */ /* 0x000fe40000000001 */
[----:B------:R-:W-:Y:S02]  /*94c0*/  PRMT R6, R74, 0x3340, R43 ;  /* 0x000033404a067816 */ /* 0x000fe4000000002b */
[----:B------:R-:W-:-:S02]  /*94d0*/  PRMT R29, R2, 0x5410, R5 ;  /* 0x00005410021d7816 */ /* 0x000fc40000000005 */
[----:B------:R-:W-:Y:S02]  /*94e0*/  SHF.R.U32.HI R5, RZ, 0x8, R32 ;  /* 0x00000008ff057819 */ /* 0x000fe40000011620 */
[----:B------:R-:W-:Y:S02]  /*94f0*/  PRMT R33, R4, 0x5410, R9 ;  /* 0x0000541004217816 */ /* 0x000fe40000000009 */
[----:B------:R-:W-:Y:S02]  /*9500*/  PRMT R35, R6, 0x5410, R13 ;  /* 0x0000541006237816 */ /* 0x000fe4000000000d */
[----:B------:R-:W-:Y:S02]  /*9510*/  SHF.R.U32.HI R2, RZ, 0x8, R26 ;  /* 0x00000008ff027819 */ /* 0x000fe4000001161a */
[----:B------:R-:W-:Y:S02]  /*9520*/  SHF.R.U32.HI R4, RZ, 0x8, R23 ;  /* 0x00000008ff047819 */ /* 0x000fe40000011617 */
[----:B------:R-:W-:-:S02]  /*9530*/  SHF.R.U32.HI R6, RZ, 0x8, R34 ;  /* 0x00000008ff067819 */ /* 0x000fc40000011622 */
[----:B------:R-:W-:Y:S02]  /*9540*/  LOP3.LUT R5, R5, 0xffff, RZ, 0xc0, !PT ;  /* 0x0000ffff05057812 */ /* 0x000fe400078ec0ff */
[----:B------:R-:W-:Y:S02]  /*9550*/  LOP3.LUT R4, R4, 0xffff, RZ, 0xc0, !PT ;  /* 0x0000ffff04047812 */ /* 0x000fe400078ec0ff */
[----:B------:R-:W-:Y:S02]  /*9560*/  LOP3.LUT R13, R2, 0xffff, RZ, 0xc0, !PT ;  /* 0x0000ffff020d7812 */ /* 0x000fe400078ec0ff */
[----:B------:R-:W-:Y:S02]  /*9570*/  LOP3.LUT R6, R6, 0xffff, RZ, 0xc0, !PT ;  /* 0x0000ffff06067812 */ /* 0x000fe400078ec0ff */
[----:B------:R-:W-:Y:S02]  /*9580*/  PRMT R9, R5, 0x3340, R10 ;  /* 0x0000334005097816 */ /* 0x000fe4000000000a */
[----:B------:R-:W-:-:S02]  /*9590*/  SHF.R.U32.HI R5, RZ, 0x8, R48 ;  /* 0x00000008ff057819 */ /* 0x000fc40000011630 */
[----:B------:R-:W-:Y:S02]  /*95a0*/  PRMT R13, R13, 0x3340, R4 ;  /* 0x000033400d0d7816 */ /* 0x000fe40000000004 */
[----:B------:R-:W-:Y:S02]  /*95b0*/  PRMT R10, R6, 0x3340, R1 ;  /* 0x00003340060a7816 */ /* 0x000fe40000000001 */
[----:B------:R-:W-:Y:S02]  /*95c0*/  SHF.R.U32.HI R2, RZ, 0x8, R42 ;  /* 0x00000008ff027819 */ /* 0x000fe4000001162a */
[----:B------:R-:W-:Y:S02]  /*95d0*/  SHF.R.U32.HI R4, RZ, 0x8, R31 ;  /* 0x00000008ff047819 */ /* 0x000fe4000001161f */
[----:B------:R-:W-:Y:S02]  /*95e0*/  SHF.R.U32.HI R6, RZ, 0x8, R50 ;  /* 0x00000008ff067819 */ /* 0x000fe40000011632 */
[----:B------:R-:W-:-:S02]  /*95f0*/  LOP3.LUT R5, R5, 0xffff, RZ, 0xc0, !PT ;  /* 0x0000ffff05057812 */ /* 0x000fc400078ec0ff */
[----:B------:R-:W-:Y:S02]  /*9600*/  LOP3.LUT R4, R4, 0xffff, RZ, 0xc0, !PT ;  /* 0x0000ffff04047812 */ /* 0x000fe400078ec0ff */
[----:B------:R-:W-:Y:S02]  /*9610*/  LOP3.LUT R23, R2, 0xffff, RZ, 0xc0, !PT ;  /* 0x0000ffff02177812 */ /* 0x000fe400078ec0ff */
[----:B------:R-:W-:Y:S02]  /*9620*/  LOP3.LUT R6, R6, 0xffff, RZ, 0xc0, !PT ;  /* 0x0000ffff06067812 */ /* 0x000fe400078ec0ff */
[----:B------:R-:W-:Y:S02]  /*9630*/  PRMT R23, R23, 0x3340, R4 ;  /* 0x0000334017177816 */ /* 0x000fe40000000004 */
[----:B------:R-:W-:Y:S02]  /*9640*/  SHF.R.U32.HI R2, RZ, 0x8, R58 ;  /* 0x00000008ff027819 */ /* 0x000fe4000001163a */
[----:B------:R-:W-:-:S02]  /*9650*/  SHF.R.U32.HI R4, RZ, 0x8, R39 ;  /* 0x00000008ff047819 */ /* 0x000fc40000011627 */
[----:B------:R-:W-:Y:S02]  /*9660*/  LOP3.LUT R31, R2, 0xffff, RZ, 0xc0, !PT ;  /* 0x0000ffff021f7812 */ /* 0x000fe400078ec0ff */
[----:B------:R-:W-:Y:S02]  /*9670*/  LOP3.LUT R4, R4, 0xffff, RZ, 0xc0, !PT ;  /* 0x0000ffff04047812 */ /* 0x000fe400078ec0ff */
[----:B------:R-:W-:Y:S02]  /*9680*/  SHF.R.U32.HI R2, RZ, 0x8, R74 ;  /* 0x00000008ff027819 */ /* 0x000fe4000001164a */
[----:B------:R-:W-:Y:S02]  /*9690*/  PRMT R31, R31, 0x3340, R4 ;  /* 0x000033401f1f7816 */ /* 0x000fe40000000004 */
[----:B------:R-:W-:Y:S02]  /*96a0*/  SHF.R.U32.HI R4, RZ, 0x8, R43 ;  /* 0x00000008ff047819 */ /* 0x000fe4000001162b */
[----:B------:R-:W-:-:S02]  /*96b0*/  LOP3.LUT R36, R36, 0xffff, RZ, 0xc0, !PT ;  /* 0x0000ffff24247812 */ /* 0x000fc400078ec0ff */
[----:B------:R-:W-:Y:S02]  /*96c0*/  LOP3.LUT R4, R4, 0xffff, RZ, 0xc0, !PT ;  /* 0x0000ffff04047812 */ /* 0x000fe400078ec0ff */
[----:B------:R-:W-:Y:S02]  /*96d0*/  PRMT R13, R13, 0x5410, R10 ;  /* 0x000054100d0d7816 */ /* 0x000fe4000000000a */
[----:B------:R-:W-:Y:S02]  /*96e0*/  LOP3.LUT R38, R38, 0xffff, RZ, 0xc0, !PT ;  /* 0x0000ffff26267812 */ /* 0x000fe400078ec0ff */
[----:B------:R-:W-:Y:S02]  /*96f0*/  F2FP.SATFINITE.E5M2.F32.PACK_AB_MERGE_C R52, R53, R52, RZ ;  /* 0x000000343534723e */ /* 0x000fe400048060ff */
[----:B------:R-:W-:Y:S02]  /*9700*/  F2FP.SATFINITE.E5M2.F32.PACK_AB_MERGE_C R54, R55, R54, RZ ;  /* 0x000000363736723e */ /* 0x000fe400048060ff */
[----:B------:R-:W-:-:S02]  /*9710*/  F2FP.SATFINITE.E5M2.F32.PACK_AB_MERGE_C R68, R69, R68, RZ ;  /* 0x000000444544723e */ /* 0x000fc400048060ff */
[----:B------:R-:W-:Y:S02]  /*9720*/  F2FP.SATFINITE.E5M2.F32.PACK_AB_MERGE_C R70, R71, R70, RZ ;  /* 0x000000464746723e */ /* 0x000fe400048060ff */
[----:B------:R-:W-:Y:S02]  /*9730*/  F2FP.SATFINITE.E5M2.F32.PACK_AB_MERGE_C R84, R85, R84, RZ ;  /* 0x000000545554723e */ /* 0x000fe400048060ff */
[----:B------:R-:W-:Y:S02]  /*9740*/  F2FP.SATFINITE.E5M2.F32.PACK_AB_MERGE_C R86, R87, R86, RZ ;  /* 0x000000565756723e */ /* 0x000fe400048060ff */
[----:B--2---:R-:W-:-:S05]  /*9750*/  LOP3.LUT R21, R133, 0x380, RZ, 0xc0, !PT ;  /* 0x0000038085157812 */ /* 0x004fca00078ec0ff */
[----:B------:R-:W-:Y:S01]  /*9760*/  IMAD.IADD R21, R21, 0x1, R0 ;  /* 0x0000000115157824 */ /* 0x000fe200078e0200 */
[----:B------:R-:W-:-:S04]  /*9770*/  PRMT R0, R24, 0x3340, R17 ;  /* 0x0000334018007816 */ /* 0x000fc80000000011 */
[----:B------:R-:W-:Y:S02]  /*9780*/  PRMT R7, R0, 0x5410, R3 ;  /* 0x0000541000077816 */ /* 0x000fe40000000003 */
[----:B------:R-:W-:Y:S02]  /*9790*/  PRMT R3, R64, 0x3340, R1 ;  /* 0x0000334040037816 */ /* 0x000fe40000000001 */
[----:B------:R-:W-:Y:S02]  /*97a0*/  PRMT R0, R56, 0x3340, R37 ;  /* 0x0000334038007816 */ /* 0x000fe40000000025 */
[----:B-----5:R-:W-:Y:S02]  /*97b0*/  ISETP.GE.AND P0, PT, R130, UR6, PT ;  /* 0x0000000682007c0c */ /* 0x020fe4000bf06270 */
[----:B------:R-:W-:Y:S02]  /*97c0*/  PRMT R25, R0, 0x5410, R3 ;  /* 0x0000541000197816 */ /* 0x000fe40000000003 */
[----:B------:R-:W-:-:S02]  /*97d0*/  SHF.R.U32.HI R0, RZ, 0x8, R24 ;  /* 0x00000008ff007819 */ /* 0x000fc40000011618 */
[----:B------:R-:W-:Y:S02]  /*97e0*/  SHF.R.U32.HI R3, RZ, 0x8, R17 ;  /* 0x00000008ff037819 */ /* 0x000fe40000011611 */
[----:B------:R-:W-:Y:S02]  /*97f0*/  LOP3.LUT R0, R0, 0xffff, RZ, 0xc0, !PT ;  /* 0x0000ffff00007812 */ /* 0x000fe400078ec0ff */
[----:B------:R-:W-:Y:S02]  /*9800*/  LOP3.LUT R3, R3, 0xffff, RZ, 0xc0, !PT ;  /* 0x0000ffff03037812 */ /* 0x000fe400078ec0ff */
[----:B------:R-:W-:Y:S02]  /*9810*/  LOP3.LUT R52, R52, 0xffff, RZ, 0xc0, !PT ;  /* 0x0000ffff34347812 */ /* 0x000fe400078ec0ff */
[----:B------:R-:W-:Y:S02]  /*9820*/  PRMT R8, R0, 0x3340, R3 ;  /* 0x0000334000087816 */ /* 0x000fe40000000003 */
[----:B------:R-:W-:-:S02]  /*9830*/  SHF.R.U32.HI R0, RZ, 0x8, R40 ;  /* 0x00000008ff007819 */ /* 0x000fc40000011628 */
[----:B------:R-:W-:Y:S02]  /*9840*/  SHF.R.U32.HI R3, RZ, 0x8, R27 ;  /* 0x00000008ff037819 */ /* 0x000fe4000001161b */
[----:B------:R-:W-:Y:S02]  /*9850*/  LOP3.LUT R0, R0, 0xffff, RZ, 0xc0, !PT ;  /* 0x0000ffff00007812 */ /* 0x000fe400078ec0ff */
[----:B------:R-:W-:Y:S02]  /*9860*/  LOP3.LUT R3, R3, 0xffff, RZ, 0xc0, !PT ;  /* 0x0000ffff03037812 */ /* 0x000fe400078ec0ff */
[----:B------:R-:W-:Y:S02]  /*9870*/  PRMT R17, R5, 0x3340, R14 ;  /* 0x0000334005117816 */ /* 0x000fe4000000000e */
[----:B------:R-:W-:Y:S02]  /*9880*/  PRMT R12, R0, 0x3340, R3 ;  /* 0x00003340000c7816 */ /* 0x000fe40000000003 */
[----:B------:R-:W-:-:S02]  /*9890*/  SHF.R.U32.HI R0, RZ, 0x8, R56 ;  /* 0x00000008ff007819 */ /* 0x000fc40000011638 */
[----:B------:R-:W-:Y:S02]  /*98a0*/  SHF.R.U32.HI R3, RZ, 0x8, R37 ;  /* 0x00000008ff037819 */ /* 0x000fe40000011625 */
[----:B------:R-:W-:Y:S02]  /*98b0*/  SHF.R.U32.HI R5, RZ, 0x8, R64 ;  /* 0x00000008ff057819 */ /* 0x000fe40000011640 */
[----:B------:R-:W-:Y:S02]  /*98c0*/  PRMT R14, R6, 0x3340, R1 ;  /* 0x00003340060e7816 */ /* 0x000fe40000000001 */
[----:B------:R-:W-:Y:S02]  /*98d0*/  LOP3.LUT R3, R3, 0xffff, RZ, 0xc0, !PT ;  /* 0x0000ffff03037812 */ /* 0x000fe400078ec0ff */
[----:B------:R-:W-:Y:S02]  /*98e0*/  LOP3.LUT R0, R0, 0xffff, RZ, 0xc0, !PT ;  /* 0x0000ffff00007812 */ /* 0x000fe400078ec0ff */
[----:B------:R-:W-:-:S02]  /*98f0*/  SHF.R.U32.HI R6, RZ, 0x8, R66 ;  /* 0x00000008ff067819 */ /* 0x000fc40000011642 */
[----:B------:R-:W-:Y:S02]  /*9900*/  LOP3.LUT R5, R5, 0xffff, RZ, 0xc0, !PT ;  /* 0x0000ffff05057812 */ /* 0x000fe400078ec0ff */
[----:B------:R-:W-:Y:S02]  /*9910*/  PRMT R16, R0, 0x3340, R3 ;  /* 0x0000334000107816 */ /* 0x000fe40000000003 */
[----:B------:R-:W-:Y:S02]  /*9920*/  LOP3.LUT R6, R6, 0xffff, RZ, 0xc0, !PT ;  /* 0x0000ffff06067812 */ /* 0x000fe400078ec0ff */
[----:B------:R-:W-:Y:S02]  /*9930*/  PRMT R27, R5, 0x3340, R18 ;  /* 0x00003340051b7816 */ /* 0x000fe40000000012 */
[----:B------:R-:W-:Y:S02]  /*9940*/  SHF.R.U32.HI R0, RZ, 0x8, R72 ;  /* 0x00000008ff007819 */ /* 0x000fe40000011648 */
[----:B------:R-:W-:-:S02]  /*9950*/  SHF.R.U32.HI R3, RZ, 0x8, R41 ;  /* 0x00000008ff037819 */ /* 0x000fc40000011629 */
[----:B------:R-:W-:Y:S02]  /*9960*/  SHF.R.U32.HI R5, RZ, 0x8, R80 ;  /* 0x00000008ff057819 */ /* 0x000fe40000011650 */
[----:B------:R-:W-:Y:S02]  /*9970*/  PRMT R18, R6, 0x3340, R1 ;  /* 0x0000334006127816 */ /* 0x000fe40000000001 */
[----:B------:R-:W-:Y:S02]  /*9980*/  LOP3.LUT R3, R3, 0xffff, RZ, 0xc0, !PT ;  /* 0x0000ffff03037812 */ /* 0x000fe400078ec0ff */
[----:B------:R-:W-:Y:S02]  /*9990*/  LOP3.LUT R0, R0, 0xffff, RZ, 0xc0, !PT ;  /* 0x0000ffff00007812 */ /* 0x000fe400078ec0ff */
[----:B------:R-:W-:Y:S02]  /*99a0*/  SHF.R.U32.HI R6, RZ, 0x8, R82 ;  /* 0x00000008ff067819 */ /* 0x000fe40000011652 */
[----:B------:R-:W-:-:S02]  /*99b0*/  LOP3.LUT R5, R5, 0xffff, RZ, 0xc0, !PT ;  /* 0x0000ffff05057812 */ /* 0x000fc400078ec0ff */
[----:B------:R-:W-:Y:S02]  /*99c0*/  LOP3.LUT R37, R2, 0xffff, RZ, 0xc0, !PT ;  /* 0x0000ffff02257812 */ /* 0x000fe400078ec0ff */
[----:B------:R-:W-:Y:S02]  /*99d0*/  PRMT R0, R0, 0x3340, R3 ;  /* 0x0000334000007816 */ /* 0x000fe40000000003 */
[----:B------:R-:W-:Y:S02]  /*99e0*/  LOP3.LUT R6, R6, 0xffff, RZ, 0xc0, !PT ;  /* 0x0000ffff06067812 */ /* 0x000fe400078ec0ff */
[----:B------:R-:W-:Y:S02]  /*99f0*/  PRMT R3, R5, 0x3340, R20 ;  /* 0x0000334005037816 */ /* 0x000fe40000000014 */
[----:B------:R-:W-:Y:S02]  /*9a00*/  PRMT R5, R8, 0x5410, R9 ;  /* 0x0000541008057816 */ /* 0x000fe40000000009 */
[----:B------:R-:W-:-:S02]  /*9a10*/  PRMT R37, R37, 0x3340, R4 ;  /* 0x0000334025257816 */ /* 0x000fc40000000004 */
[----:B------:R-:W-:Y:S02]  /*9a20*/  PRMT R2, R6, 0x3340, R1 ;  /* 0x0000334006027816 */ /* 0x000fe40000000001 */
[--C-:B------:R-:W-:Y:S02]  /*9a30*/  PRMT R4, R7, 0x4210, R36.reuse ;  /* 0x0000421007047816 */ /* 0x100fe40000000024 */
[----:B------:R-:W-:Y:S02]  /*9a40*/  PRMT R5, R5, 0x5210, R36 ;  /* 0x0000521005057816 */ /* 0x000fe40000000024 */
[--C-:B------:R-:W-:Y:S02]  /*9a50*/  PRMT R6, R11, 0x4210, R38.reuse ;  /* 0x000042100b067816 */ /* 0x100fe40000000026 */
[----:B------:R-:W-:Y:S01]  /*9a60*/  PRMT R7, R13, 0x5210, R38 ;  /* 0x000052100d077816 */ /* 0x000fe20000000026 */
[----:B------:R-:W-:Y:S01]  /*9a70*/  BAR.SYNC.DEFER_BLOCKING 0x0 ;  /* 0x0000000000007b1d */ /* 0x000fe20000010000 */
[----:B0-----:R-:W-:-:S02]  /*9a80*/  LOP3.LUT R20, R22, 0x7f, RZ, 0xc0, !PT ;  /* 0x0000007f16147812 */ /* 0x001fc400078ec0ff */
[----:B------:R-:W-:Y:S02]  /*9a90*/  LOP3.LUT R54, R54, 0xffff, RZ, 0xc0, !PT ;  /* 0x0000ffff36367812 */ /* 0x000fe400078ec0ff */
[----:B------:R-:W-:Y:S02]  /*9aa0*/  LOP3.LUT R68, R68, 0xffff, RZ, 0xc0, !PT ;  /* 0x0000ffff44447812 */ /* 0x000fe400078ec0ff */
[----:B------:R-:W-:Y:S02]  /*9ab0*/  LOP3.LUT R70, R70, 0xffff, RZ, 0xc0, !PT ;  /* 0x0000ffff46467812 */ /* 0x000fe400078ec0ff */
[----:B------:R-:W-:Y:S02]  /*9ac0*/  LOP3.LUT R84, R84, 0xffff, RZ, 0xc0, !PT ;  /* 0x0000ffff54547812 */ /* 0x000fe400078ec0ff */
[----:B------:R-:W-:Y:S02]  /*9ad0*/  LOP3.LUT R86, R86, 0xffff, RZ, 0xc0, !PT ;  /* 0x0000ffff56567812 */ /* 0x000fe400078ec0ff */
[----:B---3--:R-:W-:-:S02]  /*9ae0*/  ISETP.LT.AND P2, PT, R92, UR7, !P0 ;  /* 0x000000075c007c0c */ /* 0x008fc4000c741270 */
[----:B------:R-:W-:Y:S02]  /*9af0*/  ISETP.LT.AND P3, PT, R132, UR7, !P0 ;  /* 0x0000000784007c0c */ /* 0x000fe4000c761270 */
[----:B----4-:R-:W-:Y:S01]  /*9b00*/  ISETP.LT.AND P4, PT, R131, UR7, !P0 ;  /* 0x0000000783007c0c */ /* 0x010fe2000c781270 */
[----:B------:R-:W-:Y:S01]  /*9b10*/  STSM.16.M88.4 [R21], R4 ;  /* 0x0000000415007844 */ /* 0x000fe20000000200 */
[----:B------:R-:W-:Y:S01]  /*9b20*/  LEA R20, R20, UR12, 0x4 ;  /* 0x0000000c14147c11 */ /* 0x000fe2000f8e20ff */
[----:B------:R-:W-:Y:S01]  /*9b30*/  BAR.SYNC.DEFER_BLOCKING 0x0 ;  /* 0x0000000000007b1d */ /* 0x000fe20000010000 */
[----:B------:R-:W-:Y:S02]  /*9b40*/  PRMT R9, R12, 0x5410, R17 ;  /* 0x000054100c097816 */ /* 0x000fe40000000011 */
[----:B------:R-:W-:-:S05]  /*9b50*/  PRMT R17, R0, 0x5410, R3 ;  /* 0x0000541000117816 */ /* 0x000fca0000000003 */
[----:B------:R-:W0:Y:S01]  /*9b60*/  LDC R0, c[0x0][0x248] ;  /* 0x00009200ff007b82 */ /* 0x000e220000000800 */
[----:B------:R-:W-:Y:S01]  /*9b70*/  PRMT R23, R23, 0x5410, R14 ;  /* 0x0000541017177816 */ /* 0x000fe2000000000e */
[----:B------:R-:W1:Y:S01]  /*9b80*/  LDS.128 R4, [R20] ;  /* 0x0000000014047984 */ /* 0x000e620000000c00 */
[----:B------:R-:W-:Y:S01]  /*9b90*/  IMAD R3, R130, UR4, RZ ;  /* 0x0000000482037c24 */ /* 0x000fe2000f8e02ff */
[----:B------:R-:W-:Y:S01]  /*9ba0*/  PRMT R8, R15, 0x4210, R52 ;  /* 0x000042100f087816 */ /* 0x000fe20000000034 */
[----:B------:R-:W-:-:S03]  /*9bb0*/  ULDC.64 UR4, c[0x0][0x220] ;  /* 0x0000880000047ab9 */ /* 0x000fc60000000a00 */
[----:B------:R-:W-:Y:S01]  /*9bc0*/  BAR.SYNC.DEFER_BLOCKING 0x0 ;  /* 0x0000000000007b1d */ /* 0x000fe20000010000 */
[----:B------:R-:W-:Y:S02]  /*9bd0*/  PRMT R9, R9, 0x5210, R52 ;  /* 0x0000521009097816 */ /* 0x000fe40000000034 */
[--C-:B------:R-:W-:Y:S02]  /*9be0*/  PRMT R10, R19, 0x4210, R54.reuse ;  /* 0x00004210130a7816 */ /* 0x100fe40000000036 */
[----:B------:R-:W-:Y:S02]  /*9bf0*/  PRMT R11, R23, 0x5210, R54 ;  /* 0x00005210170b7816 */ /* 0x000fe40000000036 */
[----:B------:R-:W-:Y:S02]  /*9c00*/  PRMT R37, R37, 0x5410, R2 ;  /* 0x0000541025257816 */ /* 0x000fe40000000002 */
[----:B------:R-:W-:-:S04]  /*9c10*/  IADD3 R2, P1, R3, UR4, RZ ;  /* 0x0000000403027c10 */ /* 0x000fc8000ff3e0ff */
[----:B------:R-:W-:Y:S02]  /*9c20*/  LEA.HI.X.SX32 R3, R3, UR5, 0x1, P1 ;  /* 0x0000000503037c11 */ /* 0x000fe400088f0eff */
[C---:B------:R-:W-:Y:S01]  /*9c30*/  ISETP.LT.AND P1, PT, R88.reuse, UR7, !P0 ;  /* 0x0000000758007c0c */ /* 0x040fe2000c721270 */
[----:B------:R2:W-:Y:S01]  /*9c40*/  STSM.16.M88.4 [R21], R8 ;  /* 0x0000000815007844 */ /* 0x0005e20000000200 */
[----:B------:R-:W-:Y:S01]  /*9c50*/  BAR.SYNC.DEFER_BLOCKING 0x0 ;  /* 0x0000000000007b1d */ /* 0x000fe20000010000 */
[----:B--2---:R-:W-:Y:S01]  /*9c60*/  PRMT R8, R25, 0x4210, R68 ;  /* 0x0000421019087816 */ /* 0x004fe20000000044 */
[----:B0-----:R-:W-:-:S04]  /*9c70*/  IMAD R25, R88, R0, RZ ;  /* 0x0000000058197224 */ /* 0x001fc800078e02ff */
[----:B------:R-:W2:Y:S04]  /*9c80*/  LDL.LU R88, [R1+0xd4] ;  /* 0x0000d40001587983 */ /* 0x000ea80000300800 */
[----:B------:R-:W0:Y:S01]  /*9c90*/  LDS.128 R12, [R20] ;  /* 0x00000000140c7984 */ /* 0x000e220000000c00 */
[----:B------:R-:W-:Y:S02]  /*9ca0*/  PRMT R27, R16, 0x5410, R27 ;  /* 0x00005410101b7816 */ /* 0x000fe4000000001b */
[----:B------:R-:W-:Y:S02]  /*9cb0*/  PRMT R31, R31, 0x5410, R18 ;  /* 0x000054101f1f7816 */ /* 0x000fe40000000012 */
[----:B------:R-:W-:Y:S02]  /*9cc0*/  PRMT R9, R27, 0x5210, R68 ;  /* 0x000052101b097816 */ /* 0x000fe40000000044 */
[----:B------:R-:W-:-:S02]  /*9cd0*/  PRMT R10, R29, 0x4210, R70 ;  /* 0x000042101d0a7816 */ /* 0x000fc40000000046 */
[----:B------:R-:W-:Y:S01]  /*9ce0*/  PRMT R11, R31, 0x5210, R70 ;  /* 0x000052101f0b7816 */ /* 0x000fe20000000046 */
[----:B------:R-:W-:Y:S06]  /*9cf0*/  BAR.SYNC.DEFER_BLOCKING 0x0 ;  /* 0x0000000000007b1d */ /* 0x000fec0000010000 */
[----:B------:R3:W-:Y:S02]  /*9d00*/  STSM.16.M88.4 [R21], R8 ;  /* 0x0000000815007844 */ /* 0x0007e40000000200 */
[--C-:B---3--:R-:W-:Y:S01]  /*9d10*/  PRMT R9, R17, 0x5210, R84.reuse ;  /* 0x0000521011097816 */ /* 0x108fe20000000054 */
[----:B------:R-:W-:Y:S01]  /*9d20*/  BAR.SYNC.DEFER_BLOCKING 0x0 ;  /* 0x0000000000007b1d */ /* 0x000fe20000010000 */
[----:B------:R-:W-:-:S02]  /*9d30*/  PRMT R8, R33, 0x4210, R84 ;  /* 0x0000421021087816 */ /* 0x000fc40000000054 */
[----:B------:R-:W-:-:S03]  /*9d40*/  PRMT R10, R35, 0x4210, R86 ;  /* 0x00004210230a7816 */ /* 0x000fc60000000056 */
[----:B------:R-:W3:Y:S01]  /*9d50*/  LDS.128 R16, [R20] ;  /* 0x0000000014107984 */ /* 0x000ee20000000c00 */
[----:B------:R-:W-:Y:S01]  /*9d60*/  PRMT R11, R37, 0x5210, R86 ;  /* 0x00005210250b7816 */ /* 0x000fe20000000056 */
[----:B------:R-:W-:Y:S01]  /*9d70*/  BAR.SYNC.DEFER_BLOCKING 0x0 ;  /* 0x0000000000007b1d */ /* 0x000fe20000010000 */
[----:B------:R-:W-:Y:S01]  /*9d80*/  IMAD R23, R92, R0, RZ ;  /* 0x000000005c177224 */ /* 0x000fe200078e02ff */
[----:B-1----:R-:W-:-:S04]  /*9d90*/  PRMT R31, R4, 0x7770, RZ ;  /* 0x00007770041f7816 */ /* 0x002fc800000000ff */
[CC--:B------:R-:W-:Y:S01]  /*9da0*/  IADD3 R22, P6, R23.reuse, R2.reuse, RZ ;  /* 0x0000000217167210 */ /* 0x0c0fe20007fde0ff */
[----:B------:R-:W4:Y:S04]  /*9db0*/  LDL.LU R92, [R1+0xd0] ;  /* 0x0000d000015c7983 */ /* 0x000f280000300800 */
[----:B------:R1:W-:Y:S01]  /*9dc0*/  STSM.16.M88.4 [R21], R8 ;  /* 0x0000000815007844 */ /* 0x0003e20000000200 */
[----:B------:R-:W-:Y:S01]  /*9dd0*/  LEA.HI.X.SX32 R23, R23, R3, 0x1, P6 ;  /* 0x0000000317177211 */ /* 0x000fe200030f0eff */
[----:B------:R-:W-:Y:S01]  /*9de0*/  BAR.SYNC.DEFER_BLOCKING 0x0 ;  /* 0x0000000000007b1d */ /* 0x000fe20000010000 */
[----:B------:R-:W-:Y:S01]  /*9df0*/  IADD3 R24, P5, R25, R2, RZ ;  /* 0x0000000219187210 */ /* 0x000fe20007fbe0ff */
[C---:B------:R-:W-:Y:S01]  /*9e00*/  IMAD R27, R91.reuse, R0, RZ ;  /* 0x000000005b1b7224 */ /* 0x040fe200078e02ff */
[----:B------:R-:W-:-:S02]  /*9e10*/  ISETP.LT.AND P6, PT, R91, UR7, !P0 ;  /* 0x000000075b007c0c */ /* 0x000fc4000c7c1270 */
[----:B------:R-:W-:Y:S01]  /*9e20*/  LEA.HI.X.SX32 R25, R25, R3, 0x1, P5 ;  /* 0x0000000319197211 */ /* 0x000fe200028f0eff */
[----:B------:R-:W5:Y:S01]  /*9e30*/  LDL.LU R91, [R1+0xcc] ;  /* 0x0000cc00015b7983 */ /* 0x000f620000300800 */
[----:B------:R-:W-:Y:S01]  /*9e40*/  PRMT R29, R5, 0x7770, RZ ;  /* 0x00007770051d7816 */ /* 0x000fe200000000ff */
[C---:B-1----:R-:W-:Y:S01]  /*9e50*/  IMAD R9, R90.reuse, R0, RZ ;  /* 0x000000005a097224 */ /* 0x042fe200078e02ff */
[----:B------:R-:W-:Y:S01]  /*9e60*/  IADD3 R26, P5, R27, R2, RZ ;  /* 0x000000021b1a7210 */ /* 0x000fe20007fbe0ff */
[----:B------:R-:W-:Y:S01]  /*9e70*/  IMAD R11, R89, R0, RZ ;  /* 0x00000000590b7224 */ /* 0x000fe200078e02ff */
[----:B------:R1:W-:Y:S01]  /*9e80*/  @P2 STG.E.U8 desc[UR16][R22.64], R31 ;  /* 0x0000001f16002986 */ /* 0x0003e2000c101110 */
[----:B------:R-:W-:-:S03]  /*9e90*/  ISETP.LT.AND P2, PT, R90, UR7, !P0 ;  /* 0x000000075a007c0c */ /* 0x000fc6000c741270 */
[----:B------:R-:W3:Y:S04]  /*9ea0*/  LDL.LU R90, [R1+0xc8] ;  /* 0x0000c800015a7983 */ /* 0x000ee80000300800 */
[----:B------:R0:W-:Y:S01]  /*9eb0*/  @P1 STG.E.U8 desc[UR16][R24.64], R29 ;  /* 0x0000001d18001986 */ /* 0x0001e2000c101110 */
[----:B------:R-:W-:-:S03]  /*9ec0*/  ISETP.LT.AND P1, PT, R89, UR7, !P0 ;  /* 0x0000000759007c0c */ /* 0x000fc6000c721270 */
[----:B------:R-:W3:Y:S01]  /*9ed0*/  LDL.LU R89, [R1+0xc4] ;  /* 0x0000c40001597983 */ /* 0x000ee20000300800 */
[----:B------:R-:W-:Y:S02]  /*9ee0*/  LEA.HI.X.SX32 R27, R27, R3, 0x1, P5 ;  /* 0x000000031b1b7211 */ /* 0x000fe400028f0eff */
[----:B------:R-:W-:-:S04]  /*9ef0*/  IADD3 R8, P5, R9, R2, RZ ;  /* 0x0000000209087210 */ /* 0x000fc80007fbe0ff */
[----:B------:R-:W-:Y:S02]  /*9f00*/  LEA.HI.X.SX32 R9, R9, R3, 0x1, P5 ;  /* 0x0000000309097211 */ /* 0x000fe400028f0eff */
[C---:B--2---:R-:W-:Y:S01]  /*9f10*/  ISETP.LT.AND P5, PT, R88.reuse, UR7, !P0 ;  /* 0x0000000758007c0c */ /* 0x044fe2000c7a1270 */
[----:B------:R-:W-:Y:S02]  /*9f20*/  IMAD R21, R88, R0, RZ ;  /* 0x0000000058157224 */ /* 0x000fe400078e02ff */
[----:B------:R-:W2:Y:S01]  /*9f30*/  LDL.LU R88, [R1+0xc0] ;  /* 0x0000c00001587983 */ /* 0x000ea20000300800 */
[----:B------:R-:W-:Y:S02]  /*9f40*/  PRMT R33, R6, 0x7770, RZ ;  /* 0x0000777006217816 */ /* 0x000fe400000000ff */
[----:B-1----:R-:W-:-:S03]  /*9f50*/  PRMT R31, R7, 0x7770, RZ ;  /* 0x00007770071f7816 */ /* 0x002fc600000000ff */
[----:B------:R1:W-:Y:S01]  /*9f60*/  @P6 STG.E.U8 desc[UR16][R26.64], R33 ;  /* 0x000000211a006986 */ /* 0x0003e2000c101110 */
[CC--:B------:R-:W-:Y:S02]  /*9f70*/  IADD3 R10, P6, R11.reuse, R2.reuse, RZ ;  /* 0x000000020b0a7210 */ /* 0x0c0fe40007fde0ff */
[----:B0-----:R-:W-:Y:S02]  /*9f80*/  PRMT R29, R4, 0x7771, RZ ;  /* 0x00007771041d7816 */ /* 0x001fe400000000ff */
[----:B------:R-:W-:Y:S01]  /*9f90*/  LEA.HI.X.SX32 R11, R11, R3, 0x1, P6 ;  /* 0x000000030b0b7211 */ /* 0x000fe200030f0eff */
[----:B------:R0:W-:Y:S01]  /*9fa0*/  @P2 STG.E.U8 desc[UR16][R8.64], R31 ;  /* 0x0000001f08002986 */ /* 0x0001e2000c101110 */
[----:B------:R-:W-:-:S04]  /*9fb0*/  IADD3 R22, P6, R21, R2, RZ ;  /* 0x0000000215167210 */ /* 0x000fc80007fde0ff */
[----:B------:R-:W-:Y:S01]  /*9fc0*/  LEA.HI.X.SX32 R23, R21, R3, 0x1, P6 ;  /* 0x0000000315177211 */ /* 0x000fe200030f0eff */
[----:B------:R0:W-:Y:S01]  /*9fd0*/  @P1 STG.E.U8 desc[UR16][R10.64], R29 ;  /* 0x0000001d0a001986 */ /* 0x0001e2000c101110 */
[----:B-1----:R-:W-:-:S05]  /*9fe0*/  PRMT R27, R5, 0x7771, RZ ;  /* 0x00007771051b7816 */ /* 0x002fca00000000ff */
[----:B------:R1:W-:Y:S01]  /*9ff0*/  @P5 STG.E.U8 desc[UR16][R22.64], R27 ;  /* 0x0000001b16005986 */ /* 0x0003e2000c101110 */
[----:B0-----:R-:W-:Y:S02]  /*a000*/  PRMT R31, R6, 0x7771, RZ ;  /* 0x00007771061f7816 */ /* 0x001fe400000000ff */
[----:B------:R-:W-:Y:S01]  /*a010*/  PRMT R29, R7, 0x7771, RZ ;  /* 0x00007771071d7816 */ /* 0x000fe200000000ff */
[C---:B----4-:R-:W-:Y:S01]  /*a020*/  IMAD R25, R92.reuse, R0, RZ ;  /* 0x000000005c197224 */ /* 0x050fe200078e02ff */
[----:B------:R-:W-:Y:S02]  /*a030*/  ISETP.LT.AND P2, PT, R92, UR7, !P0 ;  /* 0x000000075c007c0c */ /* 0x000fe4000c741270 */
[----:B------:R-:W4:Y:S02]  /*a040*/  LDL.LU R92, [R1+0xbc] ;  /* 0x0000bc00015c7983 */ /* 0x000f240000300800 */
[----:B------:R-:W-:-:S04]  /*a050*/  IADD3 R24, P6, R25, R2, RZ ;  /* 0x0000000219187210 */ /* 0x000fc80007fde0ff */
[----:B------:R-:W-:-:S05]  /*a060*/  LEA.HI.X.SX32 R25, R25, R3, 0x1, P6 ;  /* 0x0000000319197211 */ /* 0x000fca00030f0eff */
[----:B------:R0:W-:Y:S01]  /*a070*/  @P2 STG.E.U8 desc[UR16][R24.64], R31 ;  /* 0x0000001f18002986 */ /* 0x0001e2000c101110 */
[C---:B-----5:R-:W-:Y:S01]  /*a080*/  IMAD R21, R91.reuse, R0, RZ ;  /* 0x000000005b157224 */ /* 0x060fe200078e02ff */
[----:B------:R-:W-:Y:S02]  /*a090*/  ISETP.LT.AND P1, PT, R91, UR7, !P0 ;  /* 0x000000075b007c0c */ /* 0x000fe4000c721270 */
[----:B------:R-:W5:Y:S02]  /*a0a0*/  LDL.LU R91, [R1+0xb8] ;  /* 0x0000b800015b7983 */ /* 0x000f640000300800 */
[----:B------:R-:W-:-:S04]  /*a0b0*/  IADD3 R8, P5, R21, R2, RZ ;  /* 0x0000000215087210 */ /* 0x000fc80007fbe0ff */
[----:B------:R-:W-:Y:S02]  /*a0c0*/  LEA.HI.X.SX32 R9, R21, R3, 0x1, P5 ;  /* 0x0000000315097211 */ /* 0x000fe400028f0eff */
[C---:B---3--:R-:W-:Y:S01]  /*a0d0*/  ISETP.LT.AND P6, PT, R90.reuse, UR7, !P0 ;  /* 0x000000075a007c0c */ /* 0x048fe2000c7c1270 */
[-C--:B------:R-:W-:Y:S02]  /*a0e0*/  IMAD R11, R90, R0.reuse, RZ ;  /* 0x000000005a0b7224 */ /* 0x080fe400078e02ff */
[----:B------:R-:W3:Y:S01]  /*a0f0*/  LDL.LU R90, [R1+0xb4] ;  /* 0x0000b400015a7983 */ /* 0x000ee20000300800 */
[C---:B------:R-:W-:Y:S01]  /*a100*/  ISETP.LT.AND P2, PT, R89.reuse, UR7, !P0 ;  /* 0x0000000759007c0c */ /* 0x040fe2000c741270 */
[-C--:B------:R-:W-:Y:S02]  /*a110*/  IMAD R21, R89, R0.reuse, RZ ;  /* 0x0000000059157224 */ /* 0x080fe400078e02ff */
[----:B------:R-:W3:Y:S04]  /*a120*/  LDL.LU R89, [R1+0xb0] ;  /* 0x0000b00001597983 */ /* 0x000ee80000300800 */
[----:B------:R0:W-:Y:S01]  /*a130*/  @P1 STG.E.U8 desc[UR16][R8.64], R29 ;  /* 0x0000001d08001986 */ /* 0x0001e2000c101110 */
[C---:B--2---:R-:W-:Y:S01]  /*a140*/  IMAD R26, R88.reuse, R0, RZ ;  /* 0x00000000581a7224 */ /* 0x044fe200078e02ff */
[----:B------:R-:W-:-:S02]  /*a150*/  ISETP.LT.AND P1, PT, R88, UR7, !P0 ;  /* 0x0000000758007c0c */ /* 0x000fc4000c721270 */
[----:B------:R-:W2:Y:S01]  /*a160*/  LDL.LU R88, [R1+0xac] ;  /* 0x0000ac0001587983 */ /* 0x000ea20000300800 */
[CC--:B------:R-:W-:Y:S02]  /*a170*/  IADD3 R10, P5, R11.reuse, R2.reuse, RZ ;  /* 0x000000020b0a7210 */ /* 0x0c0fe40007fbe0ff */
[----:B-1----:R-:W-:Y:S02]  /*a180*/  PRMT R27, R4, 0x7772, RZ ;  /* 0x00007772041b7816 */ /* 0x002fe400000000ff */
[----:B------:R-:W-:Y:S02]  /*a190*/  LEA.HI.X.SX32 R11, R11, R3, 0x1, P5 ;  /* 0x000000030b0b7211 */ /* 0x000fe400028f0eff */
[----:B------:R-:W-:-:S03]  /*a1a0*/  IADD3 R22, P5, R21, R2, RZ ;  /* 0x0000000215167210 */ /* 0x000fc60007fbe0ff */
[----:B------:R1:W-:Y:S01]  /*a1b0*/  @P6 STG.E.U8 desc[UR16][R10.64], R27 ;  /* 0x0000001b0a006986 */ /* 0x0003e2000c101110 */
[C---:B0-----:R-:W-:Y:S02]  /*a1c0*/  IADD3 R24, P6, R26.reuse, R2, RZ ;  /* 0x000000021a187210 */ /* 0x041fe40007fde0ff */
[-C--:B------:R-:W-:Y:S02]  /*a1d0*/  LEA.HI.X.SX32 R23, R21, R3.reuse, 0x1, P5 ;  /* 0x0000000315177211 */ /* 0x080fe400028f0eff */
[----:B------:R-:W-:Y:S02]  /*a1e0*/  PRMT R31, R5, 0x7772, RZ ;  /* 0x00007772051f7816 */ /* 0x000fe400000000ff */
[----:B------:R-:W-:Y:S02]  /*a1f0*/  LEA.HI.X.SX32 R25, R26, R3, 0x1, P6 ;  /* 0x000000031a197211 */ /* 0x000fe400030f0eff */
[----:B------:R-:W-:Y:S01]  /*a200*/  PRMT R29, R6, 0x7772, RZ ;  /* 0x00007772061d7816 */ /* 0x000fe200000000ff */
[----:B------:R0:W-:Y:S04]  /*a210*/  @P2 STG.E.U8 desc[UR16][R22.64], R31 ;  /* 0x0000001f16002986 */ /* 0x0001e8000c101110 */
[----:B------:R0:W-:Y:S01]  /*a220*/  @P1 STG.E.U8 desc[UR16][R24.64], R29 ;  /* 0x0000001d18001986 */ /* 0x0001e2000c101110 */
[----:B-1----:R-:W-:-:S02]  /*a230*/  PRMT R27, R7, 0x7772, RZ ;  /* 0x00007772071b7816 */ /* 0x002fc400000000ff */
[----:B0-----:R-:W-:Y:S02]  /*a240*/  PRMT R31, R4, 0x7773, RZ ;  /* 0x00007773041f7816 */ /* 0x001fe400000000ff */
[----:B------:R-:W-:Y:S02]  /*a250*/  PRMT R29, R5, 0x7773, RZ ;  /* 0x00007773051d7816 */ /* 0x000fe400000000ff */
[C---:B----4-:R-:W-:Y:S01]  /*a260*/  ISETP.LT.AND P5, PT, R92.reuse, UR7, !P0 ;  /* 0x000000075c007c0c */ /* 0x050fe2000c7a1270 */
[----:B------:R-:W-:Y:S02]  /*a270*/  IMAD R9, R92, R0, RZ ;  /* 0x000000005c097224 */ /* 0x000fe400078e02ff */
[----:B------:R-:W4:Y:S03]  /*a280*/  LDL.LU R92, [R1+0xa8] ;  /* 0x0000a800015c7983 */ /* 0x000f260000300800 */
[----:B------:R-:W-:-:S04]  /*a290*/  IADD3 R8, P6, R9, R2, RZ ;  /* 0x0000000209087210 */ /* 0x000fc80007fde0ff */
[----:B------:R-:W-:-:S05]  /*a2a0*/  LEA.HI.X.SX32 R9, R9, R3, 0x1, P6 ;  /* 0x0000000309097211 */ /* 0x000fca00030f0eff */
[----:B------:R0:W-:Y:S01]  /*a2b0*/  @P5 STG.E.U8 desc[UR16][R8.64], R27 ;  /* 0x0000001b08005986 */ /* 0x0001e2000c101110 */
[C---:B-----5:R-:W-:Y:S01]  /*a2c0*/  ISETP.LT.AND P2, PT, R91.reuse, UR7, !P0 ;  /* 0x000000075b007c0c */ /* 0x060fe2000c741270 */
[----:B------:R-:W-:Y:S02]  /*a2d0*/  IMAD R11, R91, R0, RZ ;  /* 0x000000005b0b7224 */ /* 0x000fe400078e02ff */
[----:B------:R-:W5:Y:S03]  /*a2e0*/  LDL.LU R91, [R1+0xa4] ;  /* 0x0000a400015b7983 */ /* 0x000f660000300800 */
[----:B------:R-:W-:-:S04]  /*a2f0*/  IADD3 R10, P6, R11, R2, RZ ;  /* 0x000000020b0a7210 */ /* 0x000fc80007fde0ff */
[-C--:B------:R-:W-:Y:S01]  /*a300*/  LEA.HI.X.SX32 R11, R11, R3.reuse, 0x1, P6 ;  /* 0x000000030b0b7211 */ /* 0x080fe200030f0eff */
[C---:B---3--:R-:W-:Y:S01]  /*a310*/  IMAD R21, R90.reuse, R0, RZ ;  /* 0x000000005a157224 */ /* 0x048fe200078e02ff */
[----:B------:R-:W-:Y:S02]  /*a320*/  ISETP.LT.AND P1, PT, R90, UR7, !P0 ;  /* 0x000000075a007c0c */ /* 0x000fe4000c721270 */
[----:B------:R-:W3:Y:S02]  /*a330*/  LDL.LU R90, [R1+0xa0] ;  /* 0x0000a000015a7983 */ /* 0x000ee40000300800 */
[----:B------:R-:W-:Y:S02]  /*a340*/  IADD3 R22, P5, R21, R2, RZ ;  /* 0x0000000215167210 */ /* 0x000fe40007fbe0ff */
[C---:B------:R-:W-:Y:S01]  /*a350*/  ISETP.LT.AND P6, PT, R89.reuse, UR7, !P0 ;  /* 0x0000000759007c0c */ /* 0x040fe2000c7c1270 */
[----:B------:R-:W-:Y:S02]  /*a360*/  IMAD R5, R89, R0, RZ ;  /* 0x0000000059057224 */ /* 0x000fe400078e02ff */
[----:B------:R-:W3:Y:S01]  /*a370*/  LDL.LU R89, [R1+0x9c] ;  /* 0x00009c0001597983 */ /* 0x000ee20000300800 */
[----:B------:R-:W-:-:S03]  /*a380*/  LEA.HI.X.SX32 R23, R21, R3, 0x1, P5 ;  /* 0x0000000315177211 */ /* 0x000fc600028f0eff */
[----:B------:R-:W-:Y:S04]  /*a390*/  @P2 STG.E.U8 desc[UR16][R10.64], R31 ;  /* 0x0000001f0a002986 */ /* 0x000fe8000c101110 */
[----:B------:R1:W-:Y:S01]  /*a3a0*/  @P1 STG.E.U8 desc[UR16][R22.64], R29 ;  /* 0x0000001d16001986 */ /* 0x0003e2000c101110 */
[C---:B--2---:R-:W-:Y:S01]  /*a3b0*/  ISETP.LT.AND P2, PT, R88.reuse, UR7, !P0 ;  /* 0x0000000758007c0c */ /* 0x044fe2000c741270 */
[----:B0-----:R-:W-:Y:S02]  /*a3c0*/  IMAD R9, R88, R0, RZ ;  /* 0x0000000058097224 */ /* 0x001fe400078e02ff */
[----:B------:R-:W2:Y:S04]  /*a3d0*/  LDL.LU R88, [R1+0x98] ;  /* 0x0000980001587983 */ /* 0x000ea80000300800 */
[----:B-1----:R-:W2:Y:S01]  /*a3e0*/  LDL.LU R22, [R1+0x94] ;  /* 0x0000940001167983 */ /* 0x002ea20000300800 */
[----:B------:R-:W-:-:S02]  /*a3f0*/  IADD3 R4, P5, R5, R2, RZ ;  /* 0x0000000205047210 */ /* 0x000fc40007fbe0ff */
[----:B------:R-:W-:Y:S02]  /*a400*/  PRMT R27, R6, 0x7773, RZ ;  /* 0x00007773061b7816 */ /* 0x000fe400000000ff */
[-C--:B------:R-:W-:Y:S02]  /*a410*/  LEA.HI.X.SX32 R5, R5, R3.reuse, 0x1, P5 ;  /* 0x0000000305057211 */ /* 0x080fe400028f0eff */
[----:B------:R-:W-:Y:S02]  /*a420*/  IADD3 R6, P5, R9, R2, RZ ;  /* 0x0000000209067210 */ /* 0x000fe40007fbe0ff */
[----:B------:R-:W-:Y:S02]  /*a430*/  PRMT R25, R7, 0x7773, RZ ;  /* 0x0000777307197816 */ /* 0x000fe400000000ff */
[----:B------:R-:W-:Y:S01]  /*a440*/  LEA.HI.X.SX32 R7, R9, R3, 0x1, P5 ;  /* 0x0000000309077211 */ /* 0x000fe200028f0eff */
[----:B------:R0:W-:Y:S01]  /*a450*/  @P6 STG.E.U8 desc[UR16][R4.64], R27 ;  /* 0x0000001b04006986 */ /* 0x0001e2000c101110 */
[----:B------:R-:W-:-:S03]  /*a460*/  PRMT R23, R12, 0x7770, RZ ;  /* 0x000077700c177816 */ /* 0x000fc600000000ff */
[----:B------:R-:W-:Y:S01]  /*a470*/  @P2 STG.E.U8 desc[UR16][R6.64], R25 ;  /* 0x0000001906002986 */ /* 0x000fe2000c101110 */
[----:B------:R-:W-:Y:S02]  /*a480*/  PRMT R29, R13, 0x7770, RZ ;  /* 0x000077700d1d7816 */ /* 0x000fe400000000ff */
[----:B0-----:R-:W-:Y:S01]  /*a490*/  PRMT R27, R14, 0x7770, RZ ;  /* 0x000077700e1b7816 */ /* 0x001fe200000000ff */
[C---:B----4-:R-:W-:Y:S01]  /*a4a0*/  IMAD R21, R92.reuse, R0, RZ ;  /* 0x000000005c157224 */ /* 0x050fe200078e02ff */
[----:B------:R-:W-:-:S04]  /*a4b0*/  ISETP.LT.AND P1, PT, R92, UR7, !P0 ;  /* 0x000000075c007c0c */ /* 0x000fc8000c721270 */
[----:B------:R-:W-:-:S04]  /*a4c0*/  IADD3 R8, P6, R21, R2, RZ ;  /* 0x0000000215087210 */ /* 0x000fc80007fde0ff */
[----:B------:R-:W-:-:S05]  /*a4d0*/  LEA.HI.X.SX32 R9, R21, R3, 0x1, P6 ;  /* 0x0000000315097211 */ /* 0x000fca00030f0eff */
[----:B------:R0:W-:Y:S01]  /*a4e0*/  @P1 STG.E.U8 desc[UR16][R8.64], R23 ;  /* 0x0000001708001986 */ /* 0x0001e2000c101110 */
[C---:B-----5:R-:W-:Y:S01]  /*a4f0*/  ISETP.LT.AND P5, PT, R91.reuse, UR7, !P0 ;  /* 0x000000075b007c0c */ /* 0x060fe2000c7a1270 */
[----:B------:R-:W-:Y:S02]  /*a500*/  IMAD R11, R91, R0, RZ ;  /* 0x000000005b0b7224 */ /* 0x000fe400078e02ff */
[----:B------:R-:W4:Y:S03]  /*a510*/  LDL.LU R91, [R1+0x90] ;  /* 0x00009000015b7983 */ /* 0x000f260000300800 */
[----:B------:R-:W-:-:S04]  /*a520*/  IADD3 R10, P6, R11, R2, RZ ;  /* 0x000000020b0a7210 */ /* 0x000fc80007fde0ff */
[----:B------:R-:W-:Y:S02]  /*a530*/  LEA.HI.X.SX32 R11, R11, R3, 0x1, P6 ;  /* 0x000000030b0b7211 */ /* 0x000fe400030f0eff */
[C---:B---3--:R-:W-:Y:S01]  /*a540*/  ISETP.LT.AND P2, PT, R90.reuse, UR7, !P0 ;  /* 0x000000075a007c0c */ /* 0x048fe2000c741270 */
[----:B------:R-:W-:Y:S02]  /*a550*/  IMAD R5, R90, R0, RZ ;  /* 0x000000005a057224 */ /* 0x000fe400078e02ff */
[----:B------:R-:W3:Y:S03]  /*a560*/  LDL.LU R90, [R1+0x8c] ;  /* 0x00008c00015a7983 */ /* 0x000ee60000300800 */
[----:B------:R-:W-:Y:S01]  /*a570*/  IADD3 R4, P6, R5, R2, RZ ;  /* 0x0000000205047210 */ /* 0x000fe20007fde0ff */
[C---:B------:R-:W-:Y:S01]  /*a580*/  IMAD R21, R89.reuse, R0, RZ ;  /* 0x0000000059157224 */ /* 0x040fe200078e02ff */
[----:B------:R-:W-:-:S02]  /*a590*/  ISETP.LT.AND P1, PT, R89, UR7, !P0 ;  /* 0x0000000759007c0c */ /* 0x000fc4000c721270 */
[----:B------:R-:W5:Y:S01]  /*a5a0*/  LDL.LU R89, [R1+0x88] ;  /* 0x0000880001597983 */ /* 0x000f620000300800 */
[----:B------:R-:W-:-:S03]  /*a5b0*/  LEA.HI.X.SX32 R5, R5, R3, 0x1, P6 ;  /* 0x0000000305057211 */ /* 0x000fc600030f0eff */
[----:B------:R1:W-:Y:S04]  /*a5c0*/  @P5 STG.E.U8 desc[UR16][R10.64], R29 ;  /* 0x0000001d0a005986 */ /* 0x0003e8000c101110 */
[----:B------:R1:W-:Y:S01]  /*a5d0*/  @P2 STG.E.U8 desc[UR16][R4.64], R27 ;  /* 0x0000001b04002986 */ /* 0x0003e2000c101110 */
[C---:B--2---:R-:W-:Y:S01]  /*a5e0*/  ISETP.LT.AND P6, PT, R88.reuse, UR7, !P0 ;  /* 0x0000000758007c0c */ /* 0x044fe2000c7c1270 */
[-C--:B0-----:R-:W-:Y:S02]  /*a5f0*/  IMAD R9, R88, R0.reuse, RZ ;  /* 0x0000000058097224 */ /* 0x081fe400078e02ff */
[----:B------:R-:W2:Y:S01]  /*a600*/  LDL.LU R88, [R1+0x84] ;  /* 0x0000840001587983 */ /* 0x000ea20000300800 */
[C---:B------:R-:W-:Y:S01]  /*a610*/  ISETP.LT.AND P2, PT, R22.reuse, UR7, !P0 ;  /* 0x0000000716007c0c */ /* 0x040fe2000c741270 */
[----:B-1----:R-:W-:-:S02]  /*a620*/  IMAD R11, R22, R0, RZ ;  /* 0x00000000160b7224 */ /* 0x002fc400078e02ff */
[----:B------:R-:W2:Y:S01]  /*a630*/  LDL.LU R22, [R1+0x80] ;  /* 0x0000800001167983 */ /* 0x000ea20000300800 */
[----:B------:R-:W-:-:S04]  /*a640*/  IADD3 R6, P5, R21, R2, RZ ;  /* 0x0000000215067210 */ /* 0x000fc80007fbe0ff */
[-C--:B------:R-:W-:Y:S02]  /*a650*/  LEA.HI.X.SX32 R7, R21, R3.reuse, 0x1, P5 ;  /* 0x0000000315077211 */ /* 0x080fe400028f0eff */
[-C--:B------:R-:W-:Y:S02]  /*a660*/  IADD3 R8, P5, R9, R2.reuse, RZ ;  /* 0x0000000209087210 */ /* 0x080fe40007fbe0ff */
[----:B------:R-:W-:Y:S02]  /*a670*/  PRMT R23, R15, 0x7770, RZ ;  /* 0x000077700f177816 */ /* 0x000fe400000000ff */
[-C--:B------:R-:W-:Y:S02]  /*a680*/  LEA.HI.X.SX32 R9, R9, R3.reuse, 0x1, P5 ;  /* 0x0000000309097211 */ /* 0x080fe400028f0eff */
[C---:B------:R-:W-:Y:S02]  /*a690*/  IADD3 R10, P5, R11.reuse, R2, RZ ;  /* 0x000000020b0a7210 */ /* 0x040fe40007fbe0ff */
[----:B------:R-:W-:Y:S01]  /*a6a0*/  PRMT R25, R12, 0x7771, RZ ;  /* 0x000077710c197816 */ /* 0x000fe200000000ff */
[----:B------:R0:W-:Y:S01]  /*a6b0*/  @P1 STG.E.U8 desc[UR16][R6.64], R23 ;  /* 0x0000001706001986 */ /* 0x0001e2000c101110 */
[----:B------:R-:W-:-:S03]  /*a6c0*/  LEA.HI.X.SX32 R11, R11, R3, 0x1, P5 ;  /* 0x000000030b0b7211 */ /* 0x000fc600028f0eff */
[----:B------:R5:W-:Y:S01]  /*a6d0*/  @P6 STG.E.U8 desc[UR16][R8.64], R25 ;  /* 0x0000001908006986 */ /* 0x000be2000c101110 */
[----:B------:R-:W-:Y:S02]  /*a6e0*/  PRMT R27, R13, 0x7771, RZ ;  /* 0x000077710d1b7816 */ /* 0x000fe400000000ff */
[----:B0-----:R-:W-:-:S03]  /*a6f0*/  PRMT R23, R14, 0x7771, RZ ;  /* 0x000077710e177816 */ /* 0x001fc600000000ff */
[----:B------:R-:W-:Y:S01]  /*a700*/  @P2 STG.E.U8 desc[UR16][R10.64], R27 ;  /* 0x0000001b0a002986 */ /* 0x000fe2000c101110 */
[C---:B----4-:R-:W-:Y:S01]  /*a710*/  IMAD R21, R91.reuse, R0, RZ ;  /* 0x000000005b157224 */ /* 0x050fe200078e02ff */
[----:B------:R-:W-:Y:S02]  /*a720*/  ISETP.LT.AND P1, PT, R91, UR7, !P0 ;  /* 0x000000075b007c0c */ /* 0x000fe4000c721270 */
[----:B------:R-:W4:Y:S02]  /*a730*/  LDL.LU R91, [R1+0x7c] ;  /* 0x00007c00015b7983 */ /* 0x000f240000300800 */
[----:B------:R-:W-:-:S04]  /*a740*/  IADD3 R4, P6, R21, R2, RZ ;  /* 0x0000000215047210 */ /* 0x000fc80007fde0ff */
[----:B------:R-:W-:Y:S02]  /*a750*/  LEA.HI.X.SX32 R5, R21, R3, 0x1, P6 ;  /* 0x0000000315057211 */ /* 0x000fe400030f0eff */
[C---:B---3--:R-:W-:Y:S01]  /*a760*/  ISETP.LT.AND P5, PT, R90.reuse, UR7, !P0 ;  /* 0x000000075a007c0c */ /* 0x048fe2000c7a1270 */
[----:B------:R-:W-:Y:S02]  /*a770*/  IMAD R7, R90, R0, RZ ;  /* 0x000000005a077224 */ /* 0x000fe400078e02ff */
[----:B------:R-:W3:Y:S03]  /*a780*/  LDL.LU R90, [R1+0x78] ;  /* 0x00007800015a7983 */ /* 0x000ee60000300800 */
[----:B------:R-:W-:Y:S01]  /*a790*/  IADD3 R6, P6, R7, R2, RZ ;  /* 0x0000000207067210 */ /* 0x000fe20007fde0ff */
[----:B-----5:R-:W-:-:S03]  /*a7a0*/  IMAD R9, R89, R0, RZ ;  /* 0x0000000059097224 */ /* 0x020fc600078e02ff */
[-C--:B------:R-:W-:Y:S02]  /*a7b0*/  LEA.HI.X.SX32 R7, R7, R3.reuse, 0x1, P6 ;  /* 0x0000000307077211 */ /* 0x080fe400030f0eff */
[----:B------:R-:W-:Y:S01]  /*a7c0*/  IADD3 R8, P6, R9, R2, RZ ;  /* 0x0000000209087210 */ /* 0x000fe20007fde0ff */
[----:B------:R0:W-:Y:S01]  /*a7d0*/  @P1 STG.E.U8 desc[UR16][R4.64], R23 ;  /* 0x0000001704001986 */ /* 0x0001e2000c101110 */
[----:B------:R-:W-:Y:S02]  /*a7e0*/  ISETP.LT.AND P2, PT, R89, UR7, !P0 ;  /* 0x0000000759007c0c */ /* 0x000fe4000c741270 */
[----:B------:R-:W-:Y:S01]  /*a7f0*/  LEA.HI.X.SX32 R9, R9, R3, 0x1, P6 ;  /* 0x0000000309097211 */ /* 0x000fe200030f0eff */
[----:B------:R-:W5:Y:S01]  /*a800*/  LDL.LU R89, [R1+0x74] ;  /* 0x0000740001597983 */ /* 0x000f620000300800 */
[CC--:B--2---:R-:W-:Y:S01]  /*a810*/  IMAD R21, R88.reuse, R0.reuse, RZ ;  /* 0x0000000058157224 */ /* 0x0c4fe200078e02ff */
[----:B------:R-:W-:Y:S02]  /*a820*/  ISETP.LT.AND P1, PT, R88, UR7, !P0 ;  /* 0x0000000758007c0c */ /* 0x000fe4000c721270 */
[----:B------:R-:W2:Y:S01]  /*a830*/  LDL.LU R88, [R1+0x70] ;  /* 0x0000700001587983 */ /* 0x000ea20000300800 */
[C---:B------:R-:W-:Y:S01]  /*a840*/  ISETP.LT.AND P6, PT, R22.reuse, UR7, !P0 ;  /* 0x0000000716007c0c */ /* 0x040fe2000c7c1270 */
[----:B0-----:R-:W-:-:S02]  /*a850*/  IMAD R5, R22, R0, RZ ;  /* 0x0000000016057224 */ /* 0x001fc400078e02ff */
[----:B------:R-:W5:Y:S01]  /*a860*/  LDL.LU R22, [R1+0x6c] ;  /* 0x00006c0001167983 */ /* 0x000f620000300800 */
[----:B------:R-:W-:Y:S02]  /*a870*/  PRMT R25, R15, 0x7771, RZ ;  /* 0x000077710f197816 */ /* 0x000fe400000000ff */
[----:B------:R-:W-:Y:S01]  /*a880*/  PRMT R27, R12, 0x7772, RZ ;  /* 0x000077720c1b7816 */ /* 0x000fe200000000ff */
[----:B------:R-:W5:Y:S04]  /*a890*/  LDL.LU R92, [R1+0x68] ;  /* 0x00006800015c7983 */ /* 0x000f680000300800 */
[----:B------:R0:W-:Y:S01]  /*a8a0*/  @P5 STG.E.U8 desc[UR16][R6.64], R25 ;  /* 0x0000001906005986 */ /* 0x0001e2000c101110 */
[----:B------:R-:W-:-:S03]  /*a8b0*/  IADD3 R10, P5, R21, R2, RZ ;  /* 0x00000002150a7210 */ /* 0x000fc60007fbe0ff */
[----:B------:R-:W-:Y:S01]  /*a8c0*/  @P2 STG.E.U8 desc[UR16][R8.64], R27 ;  /* 0x0000001b08002986 */ /* 0x000fe2000c101110 */
[----:B------:R-:W-:Y:S02]  /*a8d0*/  IADD3 R4, P2, R5, R2, RZ ;  /* 0x0000000205047210 */ /* 0x000fe40007f5e0ff */
[-C--:B------:R-:W-:Y:S02]  /*a8e0*/  LEA.HI.X.SX32 R11, R21, R3.reuse, 0x1, P5 ;  /* 0x00000003150b7211 */ /* 0x080fe400028f0eff */
[----:B------:R-:W-:Y:S02]  /*a8f0*/  PRMT R23, R13, 0x7772, RZ ;  /* 0x000077720d177816 */ /* 0x000fe400000000ff */
[----:B------:R-:W-:Y:S02]  /*a900*/  LEA.HI.X.SX32 R5, R5, R3, 0x1, P2 ;  /* 0x0000000305057211 */ /* 0x000fe400010f0eff */
[----:B0-----:R-:W-:Y:S01]  /*a910*/  PRMT R25, R14, 0x7772, RZ ;  /* 0x000077720e197816 */ /* 0x001fe200000000ff */
[----:B------:R0:W-:Y:S04]  /*a920*/  @P1 STG.E.U8 desc[UR16][R10.64], R23 ;  /* 0x000000170a001986 */ /* 0x0001e8000c101110 */
[----:B------:R1:W-:Y:S01]  /*a930*/  @P6 STG.E.U8 desc[UR16][R4.64], R25 ;  /* 0x0000001904006986 */ /* 0x0003e2000c101110 */
[----:B0-----:R-:W-:Y:S01]  /*a940*/  PRMT R23, R15, 0x7772, RZ ;  /* 0x000077720f177816 */ /* 0x001fe200000000ff */
[C---:B----4-:R-:W-:Y:S01]  /*a950*/  IMAD R7, R91.reuse, R0, RZ ;  /* 0x000000005b077224 */ /* 0x050fe200078e02ff */
[----:B------:R-:W-:-:S02]  /*a960*/  ISETP.LT.AND P5, PT, R91, UR7, !P0 ;  /* 0x000000075b007c0c */ /* 0x000fc4000c7a1270 */
[----:B------:R-:W4:Y:S02]  /*a970*/  LDL.LU R91, [R1+0x154] ;  /* 0x00015400015b7983 */ /* 0x000f240000300800 */
[----:B------:R-:W-:-:S04]  /*a980*/  IADD3 R6, P2, R7, R2, RZ ;  /* 0x0000000207067210 */ /* 0x000fc80007f5e0ff */
[----:B------:R-:W-:Y:S01]  /*a990*/  LEA.HI.X.SX32 R7, R7, R3, 0x1, P2 ;  /* 0x0000000307077211 */ /* 0x000fe200010f0eff */
[C---:B---3--:R-:W-:Y:S01]  /*a9a0*/  IMAD R21, R90.reuse, R0, RZ ;  /* 0x000000005a157224 */ /* 0x048fe200078e02ff */
[----:B------:R-:W-:-:S03]  /*a9b0*/  ISETP.LT.AND P1, PT, R90, UR7, !P0 ;  /* 0x000000075a007c0c */ /* 0x000fc6000c721270 */
[----:B------:R-:W-:Y:S01]  /*a9c0*/  @P5 STG.E.U8 desc[UR16][R6.64], R23 ;  /* 0x0000001706005986 */ /* 0x000fe2000c101110 */
[----:B------:R-:W-:-:S03]  /*a9d0*/  IADD3 R8, P6, R21, R2, RZ ;  /* 0x0000000215087210 */ /* 0x000fc60007fde0ff */
[----:B------:R-:W3:Y:S01]  /*a9e0*/  LDL.LU R90, [R1+0x150] ;  /* 0x00015000015a7983 */ /* 0x000ee20000300800 */
[----:B------:R-:W-:Y:S02]  /*a9f0*/  LEA.HI.X.SX32 R9, R21, R3, 0x1, P6 ;  /* 0x0000000315097211 */ /* 0x000fe400030f0eff */
[----:B------:R-:W-:-:S05]  /*aa00*/  PRMT R21, R12, 0x7773, RZ ;  /* 0x000077730c157816 */ /* 0x000fca00000000ff */
[----:B------:R0:W-:Y:S01]  /*aa10*/  @P1 STG.E.U8 desc[UR16][R8.64], R21 ;  /* 0x0000001508001986 */ /* 0x0001e2000c101110 */
[C---:B--2---:R-:W-:Y:S01]  /*aa20*/  ISETP.LT.AND P1, PT, R88.reuse, UR7, !P0 ;  /* 0x0000000758007c0c */ /* 0x044fe2000c721270 */
[-C--:B-1----:R-:W-:Y:S02]  /*aa30*/  IMAD R5, R88, R0.reuse, RZ ;  /* 0x0000000058057224 */ /* 0x082fe400078e02ff */
[----:B------:R-:W2:Y:S01]  /*aa40*/  LDL.LU R88, [R1+0x14c] ;  /* 0x00014c0001587983 */ /* 0x000ea20000300800 */
[CC--:B-----5:R-:W-:Y:S01]  /*aa50*/  IMAD R12, R22.reuse, R0.reuse, RZ ;  /* 0x00000000160c7224 */ /* 0x0e0fe200078e02ff */
[----:B------:R-:W-:Y:S02]  /*aa60*/  ISETP.LT.AND P6, PT, R22, UR7, !P0 ;  /* 0x0000000716007c0c */ /* 0x000fe4000c7c1270 */
[----:B------:R-:W5:Y:S01]  /*aa70*/  LDL.LU R22, [R1+0x140] ;  /* 0x0001400001167983 */ /* 0x000f620000300800 */
[C---:B------:R-:W-:Y:S01]  /*aa80*/  IMAD R11, R89.reuse, R0, RZ ;  /* 0x00000000590b7224 */ /* 0x040fe200078e02ff */
[----:B------:R-:W-:-:S02]  /*aa90*/  ISETP.LT.AND P2, PT, R89, UR7, !P0 ;  /* 0x0000000759007c0c */ /* 0x000fc4000c741270 */
[----:B------:R-:W-:Y:S01]  /*aaa0*/  PRMT R25, R13, 0x7773, RZ ;  /* 0x000077730d197816 */ /* 0x000fe200000000ff */
[----:B0-----:R-:W-:Y:S01]  /*aab0*/  IMAD R9, R92, R0, RZ ;  /* 0x000000005c097224 */ /* 0x001fe200078e02ff */
[CC--:B------:R-:W-:Y:S01]  /*aac0*/  IADD3 R10, P5, R11.reuse, R2.reuse, RZ ;  /* 0x000000020b0a7210 */ /* 0x0c0fe20007fbe0ff */
[----:B------:R-:W3:Y:S03]  /*aad0*/  LDL.LU R89, [R1+0x13c] ;  /* 0x00013c0001597983 */ /* 0x000ee60000300800 */
[----:B------:R-:W-:Y:S02]  /*aae0*/  LEA.HI.X.SX32 R11, R11, R3, 0x1, P5 ;  /* 0x000000030b0b7211 */ /* 0x000fe400028f0eff */
[----:B------:R-:W-:-:S03]  /*aaf0*/  IADD3 R4, P5, R5, R2, RZ ;  /* 0x0000000205047210 */ /* 0x000fc60007fbe0ff */
[----:B------:R0:W-:Y:S01]  /*ab00*/  @P2 STG.E.U8 desc[UR16][R10.64], R25 ;  /* 0x000000190a002986 */ /* 0x0001e2000c101110 */
[-C--:B------:R-:W-:Y:S02]  /*ab10*/  IADD3 R6, P2, R12, R2.reuse, RZ ;  /* 0x000000020c067210 */ /* 0x080fe40007f5e0ff */
[-C--:B------:R-:W-:Y:S02]  /*ab20*/  LEA.HI.X.SX32 R5, R5, R3.reuse, 0x1, P5 ;  /* 0x0000000305057211 */ /* 0x080fe400028f0eff */
[----:B------:R-:W-:Y:S01]  /*ab30*/  PRMT R23, R14, 0x7773, RZ ;  /* 0x000077730e177816 */ /* 0x000fe200000000ff */
[----:B------:R-:W-:Y:S01]  /*ab40*/  IMAD R13, R0, 0x2, R9 ;  /* 0x00000002000d7824 */ /* 0x000fe200078e0209 */
[----:B------:R-:W-:Y:S02]  /*ab50*/  PRMT R21, R15, 0x7773, RZ ;  /* 0x000077730f157816 */ /* 0x000fe400000000ff */
[----:B------:R-:W-:Y:S02]  /*ab60*/  LEA.HI.X.SX32 R7, R12, R3, 0x1, P2 ;  /* 0x000000030c077211 */ /* 0x000fe400010f0eff */
[----:B------:R-:W-:Y:S01]  /*ab70*/  ISETP.LT.AND P5, PT, R92, UR7, !P0 ;  /* 0x000000075c007c0c */ /* 0x000fe2000c7a1270 */
[----:B------:R1:W-:Y:S01]  /*ab80*/  @P1 STG.E.U8 desc[UR16][R4.64], R23 ;  /* 0x0000001704001986 */ /* 0x0003e2000c101110 */
[----:B------:R-:W-:-:S03]  /*ab90*/  IADD3 R8, P1, R9, R2, RZ ;  /* 0x0000000209087210 */ /* 0x000fc60007f3e0ff */
[----:B------:R1:W-:Y:S01]  /*aba0*/  @P6 STG.E.U8 desc[UR16][R6.64], R21 ;  /* 0x0000001506006986 */ /* 0x0003e2000c101110 */
[----:B0-----:R-:W-:Y:S02]  /*abb0*/  IADD3 R10, P6, R13, R2, RZ ;  /* 0x000000020d0a7210 */ /* 0x001fe40007fde0ff */
[-C--:B------:R-:W-:Y:S01]  /*abc0*/  LEA.HI.X.SX32 R9, R9, R3.reuse, 0x1, P1 ;  /* 0x0000000309097211 */ /* 0x080fe200008f0eff */
[----:B------:R-:W3:Y:S01]  /*abd0*/  LDL.LU R12, [R1+0x138] ;  /* 0x00013800010c7983 */ /* 0x000ee20000300800 */
[----:B------:R-:W-:Y:S02]  /*abe0*/  PRMT R27, R16, 0x7770, RZ ;  /* 0x00007770101b7816 */ /* 0x000fe400000000ff */
[----:B------:R-:W-:Y:S02]  /*abf0*/  LEA.HI.X.SX32 R11, R13, R3, 0x1, P6 ;  /* 0x000000030d0b7211 */ /* 0x000fe400030f0eff */
[----:B------:R-:W-:Y:S01]  /*ac00*/  PRMT R25, R17, 0x7770, RZ ;  /* 0x0000777011197816 */ /* 0x000fe200000000ff */
[----:B------:R-:W-:Y:S04]  /*ac10*/  @P5 STG.E.U8 desc[UR16][R8.64], R27 ;  /* 0x0000001b08005986 */ /* 0x000fe8000c101110 */
[----:B------:R0:W-:Y:S01]  /*ac20*/  @P3 STG.E.U8 desc[UR16][R10.64], R25 ;  /* 0x000000190a003986 */ /* 0x0001e2000c101110 */
[----:B----4-:R-:W-:-:S03]  /*ac30*/  ISETP.LT.AND P2, PT, R91, UR7, !P0 ;  /* 0x000000075b007c0c */ /* 0x010fc6000c741270 */
[----:B------:R-:W4:Y:S01]  /*ac40*/  LDL.LU R91, [R1+0x64] ;  /* 0x00006400015b7983 */ /* 0x000f220000300800 */
[----:B--2---:R-:W-:-:S03]  /*ac50*/  ISETP.LT.AND P6, PT, R88, UR7, !P0 ;  /* 0x0000000758007c0c */ /* 0x004fc6000c7c1270 */
[----:B------:R-:W2:Y:S01]  /*ac60*/  LDL.LU R88, [R1+0x134] ;  /* 0x0001340001587983 */ /* 0x000ea20000300800 */
[----:B-----5:R-:W-:-:S03]  /*ac70*/  ISETP.LT.AND P3, PT, R22, UR7, !P0 ;  /* 0x0000000716007c0c */ /* 0x020fc6000c761270 */
[----:B------:R-:W5:Y:S01]  /*ac80*/  LDL.LU R22, [R1+0x130] ;  /* 0x0001300001167983 */ /* 0x000f620000300800 */
[----:B------:R-:W-:Y:S01]  /*ac90*/  IMAD R15, R0, 0x2, R13 ;  /* 0x00000002000f7824 */ /* 0x000fe200078e020d */
[----:B-1----:R-:W-:-:S03]  /*aca0*/  PRMT R23, R18, 0x7770, RZ ;  /* 0x0000777012177816 */ /* 0x002fc600000000ff */
[----:B------:R-:W-:Y:S01]  /*acb0*/  IMAD R7, R0, 0x2, R15 ;  /* 0x0000000200077824 */ /* 0x000fe200078e020f */
[----:B------:R-:W-:-:S03]  /*acc0*/  IADD3 R4, P5, R15, R2, RZ ;  /* 0x000000020f047210 */ /* 0x000fc60007fbe0ff */
[----:B------:R-:W-:Y:S01]  /*acd0*/  IMAD R13, R0, 0x2, R7 ;  /* 0x00000002000d7824 */ /* 0x000fe200078e0207 */
[----:B------:R-:W-:Y:S02]  /*ace0*/  LEA.HI.X.SX32 R5, R15, R3, 0x1, P5 ;  /* 0x000000030f057211 */ /* 0x000fe400028f0eff */
[----:B---3--:R-:W-:Y:S01]  /*acf0*/  ISETP.LT.AND P1, PT, R90, UR7, !P0 ;  /* 0x000000075a007c0c */ /* 0x008fe2000c721270 */
[----:B0-----:R-:W-:Y:S01]  /*ad00*/  IMAD R11, R0, 0x2, R13 ;  /* 0x00000002000b7824 */ /* 0x001fe200078e020d */
[----:B------:R-:W3:Y:S04]  /*ad10*/  LDL.LU R90, [R1+0x12c] ;  /* 0x00012c00015a7983 */ /* 0x000ee80000300800 */
[----:B------:R0:W-:Y:S01]  /*ad20*/  @P4 STG.E.U8 desc[UR16][R4.64], R23 ;  /* 0x0000001704004986 */ /* 0x0001e2000c101110 */
[----:B------:R-:W-:-:S02]  /*ad30*/  IADD3 R8, P4, R13, R2, RZ ;  /* 0x000000020d087210 */ /* 0x000fc40007f9e0ff */
[-C--:B------:R-:W-:Y:S02]  /*ad40*/  IADD3 R6, P5, R7, R2.reuse, RZ ;  /* 0x0000000207067210 */ /* 0x080fe40007fbe0ff */
[-C--:B------:R-:W-:Y:S01]  /*ad50*/  LEA.HI.X.SX32 R9, R13, R3.reuse, 0x1, P4 ;  /* 0x000000030d097211 */ /* 0x080fe200020f0eff */
[----:B------:R-:W-:Y:S01]  /*ad60*/  IMAD R13, R0, 0x2, R11 ;  /* 0x00000002000d7824 */ /* 0x000fe200078e020b */
[----:B------:R-:W-:Y:S02]  /*ad70*/  IADD3 R10, P4, R11, R2, RZ ;  /* 0x000000020b0a7210 */ /* 0x000fe40007f9e0ff */
[-C--:B------:R-:W-:Y:S02]  /*ad80*/  LEA.HI.X.SX32 R7, R7, R3.reuse, 0x1, P5 ;  /* 0x0000000307077211 */ /* 0x080fe400028f0eff */
[----:B------:R-:W-:Y:S02]  /*ad90*/  ISETP.LT.AND P5, PT, R89, UR7, !P0 ;  /* 0x0000000759007c0c */ /* 0x000fe4000c7a1270 */
[----:B------:R-:W-:Y:S01]  /*ada0*/  PRMT R21, R19, 0x7770, RZ ;  /* 0x0000777013157816 */ /* 0x000fe200000000ff */
[----:B------:R-:W3:Y:S01]  /*adb0*/  LDL.LU R89, [R1+0x128] ;  /* 0x0001280001597983 */ /* 0x000ee20000300800 */
[----:B------:R-:W-:-:S02]  /*adc0*/  LEA.HI.X.SX32 R11, R11, R3, 0x1, P4 ;  /* 0x000000030b0b7211 */ /* 0x000fc400020f0eff */
[----:B0-----:R-:W-:Y:S01]  /*add0*/  IADD3 R4, P4, R13, R2, RZ ;  /* 0x000000020d047210 */ /* 0x001fe20007f9e0ff */
[----:B------:R0:W-:Y:S01]  /*ade0*/  @P2 STG.E.U8 desc[UR16][R6.64], R21 ;  /* 0x0000001506002986 */ /* 0x0001e2000c101110 */
[----:B------:R-:W-:Y:S02]  /*adf0*/  PRMT R15, R16, 0x7771, RZ ;  /* 0x00007771100f7816 */ /* 0x000fe400000000ff */
[----:B------:R-:W-:Y:S01]  /*ae00*/  PRMT R23, R17, 0x7771, RZ ;  /* 0x0000777111177816 */ /* 0x000fe200000000ff */
[----:B------:R-:W3:Y:S01]  /*ae10*/  LDL.LU R14, [R1+0x124] ;  /* 0x00012400010e7983 */ /* 0x000ee20000300800 */
[----:B------:R-:W-:-:S03]  /*ae20*/  LEA.HI.X.SX32 R5, R13, R3, 0x1, P4 ;  /* 0x000000030d057211 */ /* 0x000fc600020f0eff */
[----:B------:R1:W-:Y:S01]  /*ae30*/  @P1 STG.E.U8 desc[UR16][R8.64], R15 ;  /* 0x0000000f08001986 */ /* 0x0003e2000c101110 */
[----:B0-----:R-:W-:-:S03]  /*ae40*/  PRMT R21, R18, 0x7771, RZ ;  /* 0x0000777112157816 */ /* 0x001fc600000000ff */
[----:B------:R0:W-:Y:S04]  /*ae50*/  @P6 STG.E.U8 desc[UR16][R10.64], R23 ;  /* 0x000000170a006986 */ /* 0x0001e8000c101110 */
[----:B------:R-:W-:Y:S01]  /*ae60*/  @P3 STG.E.U8 desc[UR16][R4.64], R21 ;  /* 0x0000001504003986 */ /* 0x000fe2000c101110 */
[----:B--2---:R-:W-:-:S03]  /*ae70*/  ISETP.LT.AND P4, PT, R88, UR7, !P0 ;  /* 0x0000000758007c0c */ /* 0x004fc6000c781270 */
[----:B------:R-:W2:Y:S01]  /*ae80*/  LDL.LU R88, [R1+0x120] ;  /* 0x0001200001587983 */ /* 0x000ea20000300800 */
[----:B-----5:R-:W-:-:S03]  /*ae90*/  ISETP.LT.AND P3, PT, R22, UR7, !P0 ;  /* 0x0000000716007c0c */ /* 0x020fc6000c761270 */
[----:B------:R-:W5:Y:S01]  /*aea0*/  LDL.LU R22, [R1+0x11c] ;  /* 0x00011c0001167983 */ /* 0x000f620000300800 */
[----:B------:R-:W-:Y:S01]  /*aeb0*/  ISETP.LT.AND P2, PT, R12, UR7, !P0 ;  /* 0x000000070c007c0c */ /* 0x000fe2000c741270 */
[C---:B----4-:R-:W-:Y:S01]  /*aec0*/  IMAD R12, R91.reuse, R0, RZ ;  /* 0x000000005b0c7224 */ /* 0x050fe200078e02ff */
[----:B------:R-:W-:Y:S01]  /*aed0*/  ISETP.LT.AND P1, PT, R91, UR7, !P0 ;  /* 0x000000075b007c0c */ /* 0x000fe2000c721270 */
[----:B------:R-:W-:-:S03]  /*aee0*/  IMAD R13, R0, 0x4, R13 ;  /* 0x00000004000d7824 */ /* 0x000fc600078e020d */
[CC--:B------:R-:W-:Y:S02]  /*aef0*/  IADD3 R6, P6, R12.reuse, R2.reuse, RZ ;  /* 0x000000020c067210 */ /* 0x0c0fe40007fde0ff */
[----:B-1----:R-:W-:Y:S02]  /*af00*/  PRMT R15, R19, 0x7771, RZ ;  /* 0x00007771130f7816 */ /* 0x002fe400000000ff */
[-C--:B------:R-:W-:Y:S01]  /*af10*/  LEA.HI.X.SX32 R7, R12, R3.reuse, 0x1, P6 ;  /* 0x000000030c077211 */ /* 0x080fe200030f0eff */
[----:B0-----:R-:W-:Y:S01]  /*af20*/  IMAD R11, R0, 0x2, R13 ;  /* 0x00000002000b7824 */ /* 0x001fe200078e020d */
[CC--:B------:R-:W-:Y:S02]  /*af30*/  IADD3 R8, P6, R13.reuse, R2.reuse, RZ ;  /* 0x000000020d087210 */ /* 0x0c0fe40007fde0ff */
[----:B------:R-:W-:Y:S01]  /*af40*/  PRMT R27, R16, 0x7772, RZ ;  /* 0x00007772101b7816 */ /* 0x000fe200000000ff */
[----:B------:R0:W-:Y:S01]  /*af50*/  @P1 STG.E.U8 desc[UR16][R6.64], R15 ;  /* 0x0000000f06001986 */ /* 0x0001e2000c101110 */
[----:B------:R-:W-:Y:S01]  /*af60*/  LEA.HI.X.SX32 R9, R13, R3, 0x1, P6 ;  /* 0x000000030d097211 */ /* 0x000fe200030f0eff */
[----:B------:R-:W-:Y:S01]  /*af70*/  IMAD R13, R0, 0x2, R11 ;  /* 0x00000002000d7824 */ /* 0x000fe200078e020b */
[----:B---3--:R-:W-:Y:S01]  /*af80*/  ISETP.LT.AND P1, PT, R90, UR7, !P0 ;  /* 0x000000075a007c0c */ /* 0x008fe2000c721270 */
[----:B------:R-:W1:Y:S01]  /*af90*/  LDS.128 R4, [R20] ;  /* 0x0000000014047984 */ /* 0x000e620000000c00 */
[----:B------:R-:W-:-:S03]  /*afa0*/  IADD3 R10, P6, R11, R2, RZ ;  /* 0x000000020b0a7210 */ /* 0x000fc60007fde0ff */
[----:B------:R-:W3:Y:S01]  /*afb0*/  LDL.LU R90, [R1+0x60] ;  /* 0x00006000015a7983 */ /* 0x000ee20000300800 */
[----:B------:R-:W-:-:S03]  /*afc0*/  LEA.HI.X.SX32 R11, R11, R3, 0x1, P6 ;  /* 0x000000030b0b7211 */ /* 0x000fc600030f0eff */
[----:B------:R4:W-:Y:S01]  /*afd0*/  @P5 STG.E.U8 desc[UR16][R8.64], R27 ;  /* 0x0000001b08005986 */ /* 0x0009e2000c101110 */
[----:B------:R-:W-:Y:S01]  /*afe0*/  IADD3 R12, P5, R13, R2, RZ ;  /* 0x000000020d0c7210 */ /* 0x000fe20007fbe0ff */
[C---:B0-----:R-:W-:Y:S01]  /*aff0*/  IMAD R15, R0.reuse, 0x2, R13 ;  /* 0x00000002000f7824 */ /* 0x041fe200078e020d */
[----:B------:R-:W-:Y:S02]  /*b000*/  PRMT R25, R17, 0x7772, RZ ;  /* 0x0000777211197816 */ /* 0x000fe400000000ff */
[----:B------:R-:W-:Y:S01]  /*b010*/  ISETP.LT.AND P6, PT, R89, UR7, !P0 ;  /* 0x0000000759007c0c */ /* 0x000fe2000c7c1270 */
[----:B------:R-:W-:Y:S01]  /*b020*/  IMAD R21, R0, 0x2, R15 ;  /* 0x0000000200157824 */ /* 0x000fe200078e020f */
[----:B------:R-:W3:Y:S01]  /*b030*/  LDL.LU R89, [R1+0x118] ;  /* 0x0001180001597983 */ /* 0x000ee20000300800 */
[----:B------:R-:W-:Y:S02]  /*b040*/  LEA.HI.X.SX32 R13, R13, R3, 0x1, P5 ;  /* 0x000000030d0d7211 */ /* 0x000fe400028f0eff */
[----:B------:R-:W-:Y:S01]  /*b050*/  PRMT R23, R18, 0x7772, RZ ;  /* 0x0000777212177816 */ /* 0x000fe200000000ff */
[----:B------:R0:W-:Y:S01]  /*b060*/  @P2 STG.E.U8 desc[UR16][R10.64], R25 ;  /* 0x000000190a002986 */ /* 0x0001e2000c101110 */
[----:B------:R-:W-:-:S02]  /*b070*/  ISETP.LT.AND P2, PT, R14, UR7, !P0 ;  /* 0x000000070e007c0c */ /* 0x000fc4000c741270 */
[-C--:B------:R-:W-:Y:S01]  /*b080*/  IADD3 R14, P5, R15, R2.reuse, RZ ;  /* 0x000000020f0e7210 */ /* 0x080fe20007fbe0ff */
[----:B------:R1:W-:Y:S01]  /*b090*/  @P4 STG.E.U8 desc[UR16][R12.64], R23 ;  /* 0x000000170c004986 */ /* 0x0003e2000c101110 */
[----:B----4-:R-:W-:Y:S02]  /*b0a0*/  IADD3 R8, P4, R21, R2, RZ ;  /* 0x0000000215087210 */ /* 0x010fe40007f9e0ff */
[-C--:B------:R-:W-:Y:S01]  /*b0b0*/  LEA.HI.X.SX32 R15, R15, R3.reuse, 0x1, P5 ;  /* 0x000000030f0f7211 */ /* 0x080fe200028f0eff */
[----:B------:R-:W4:Y:S01]  /*b0c0*/  LDL.LU R91, [R1+0x114] ;  /* 0x00011400015b7983 */ /* 0x000f220000300800 */
[----:B------:R-:W-:Y:S02]  /*b0d0*/  LEA.HI.X.SX32 R9, R21, R3, 0x1, P4 ;  /* 0x0000000315097211 */ /* 0x000fe400020f0eff */
[----:B--2---:R-:W-:Y:S02]  /*b0e0*/  ISETP.LT.AND P5, PT, R88, UR7, !P0 ;  /* 0x0000000758007c0c */ /* 0x004fe4000c7a1270 */
[----:B------:R-:W2:Y:S01]  /*b0f0*/  LDL.LU R88, [R1+0x110] ;  /* 0x0001100001587983 */ /* 0x000ea20000300800 */
[----:B-----5:R-:W-:-:S03]  /*b100*/  ISETP.LT.AND P4, PT, R22, UR7, !P0 ;  /* 0x0000000716007c0c */ /* 0x020fc6000c781270 */
[----:B------:R-:W5:Y:S01]  /*b110*/  LDL.LU R22, [R1+0x10c] ;  /* 0x00010c0001167983 */ /* 0x000f620000300800 */
[----:B------:R-:W-:Y:S01]  /*b120*/  PRMT R27, R19, 0x7772, RZ ;  /* 0x00007772131b7816 */ /* 0x000fe200000000ff */
[----:B0-----:R-:W-:Y:S01]  /*b130*/  IMAD R11, R0, 0x2, R21 ;  /* 0x00000002000b7824 */ /* 0x001fe200078e0215 */
[----:B------:R-:W-:-:S03]  /*b140*/  PRMT R25, R16, 0x7773, RZ ;  /* 0x0000777310197816 */ /* 0x000fc600000000ff */
[----:B------:R0:W-:Y:S01]  /*b150*/  @P3 STG.E.U8 desc[UR16][R14.64], R27 ;  /* 0x0000001b0e003986 */ /* 0x0001e2000c101110 */
[-C--:B------:R-:W-:Y:S01]  /*b160*/  IADD3 R10, P3, R11, R2.reuse, RZ ;  /* 0x000000020b0a7210 */ /* 0x080fe20007f7e0ff */
[----:B------:R-:W-:Y:S01]  /*b170*/  IMAD R21, R0, 0x2, R11 ;  /* 0x0000000200157824 */ /* 0x000fe200078e020b */
[----:B-1----:R-:W-:Y:S01]  /*b180*/  PRMT R23, R17, 0x7773, RZ ;  /* 0x0000777311177816 */ /* 0x002fe200000000ff */
[----:B------:R1:W-:Y:S01]  /*b190*/  @P1 STG.E.U8 desc[UR16][R8.64], R25 ;  /* 0x0000001908001986 */ /* 0x0003e2000c101110 */
[----:B------:R-:W-:Y:S02]  /*b1a0*/  LEA.HI.X.SX32 R11, R11, R3, 0x1, P3 ;  /* 0x000000030b0b7211 */ /* 0x000fe400018f0eff */
[----:B------:R-:W-:-:S03]  /*b1b0*/  IADD3 R12, P1, R21, R2, RZ ;  /* 0x00000002150c7210 */ /* 0x000fc60007f3e0ff */
[----:B------:R1:W-:Y:S01]  /*b1c0*/  @P6 STG.E.U8 desc[UR16][R10.64], R23 ;  /* 0x000000170a006986 */ /* 0x0003e2000c101110 */
[----:B------:R-:W-:Y:S01]  /*b1d0*/  LEA.HI.X.SX32 R13, R21, R3, 0x1, P1 ;  /* 0x00000003150d7211 */ /* 0x000fe200008f0eff */
[C---:B---3--:R-:W-:Y:S01]  /*b1e0*/  IMAD R16, R90.reuse, R0, RZ ;  /* 0x000000005a107224 */ /* 0x048fe200078e02ff */
[----:B------:R-:W-:Y:S01]  /*b1f0*/  ISETP.LT.AND P3, PT, R90, UR7, !P0 ;  /* 0x000000075a007c0c */ /* 0x000fe2000c761270 */
[----:B------:R-:W-:Y:S01]  /*b200*/  IMAD R21, R0, 0x4, R21 ;  /* 0x0000000400157824 */ /* 0x000fe200078e0215 */
[----:B------:R-:W3:Y:S02]  /*b210*/  LDL.LU R90, [R1+0x108] ;  /* 0x00010800015a7983 */ /* 0x000ee40000300800 */
[----:B0-----:R-:W-:-:S04]  /*b220*/  IADD3 R14, P6, R16, R2, RZ ;  /* 0x00000002100e7210 */ /* 0x001fc80007fde0ff */
[----:B------:R-:W-:Y:S02]  /*b230*/  LEA.HI.X.SX32 R15, R16, R3, 0x1, P6 ;  /* 0x00000003100f7211 */ /* 0x000fe400030f0eff */
[----:B------:R-:W-:Y:S02]  /*b240*/  ISETP.LT.AND P1, PT, R89, UR7, !P0 ;  /* 0x0000000759007c0c */ /* 0x000fe4000c721270 */
[----:B------:R-:W3:Y:S01]  /*b250*/  LDL.LU R89, [R1+0x104] ;  /* 0x0001040001597983 */ /* 0x000ee20000300800 */
[----:B-1----:R-:W-:-:S03]  /*b260*/  IADD3 R8, P6, R21, R2, RZ ;  /* 0x0000000215087210 */ /* 0x002fc60007fde0ff */
[----:B------:R-:W3:Y:S01]  /*b270*/  LDL.LU R20, [R1+0x100] ;  /* 0x0001000001147983 */ /* 0x000ee20000300800 */
[----:B------:R-:W-:Y:S01]  /*b280*/  PRMT R17, R18, 0x7773, RZ ;  /* 0x0000777312117816 */ /* 0x000fe200000000ff */
[----:B------:R-:W-:Y:S01]  /*b290*/  IMAD R11, R0, 0x2, R21 ;  /* 0x00000002000b7824 */ /* 0x000fe200078e0215 */
[----:B------:R-:W-:Y:S02]  /*b2a0*/  PRMT R19, R19, 0x7773, RZ ;  /* 0x0000777313137816 */ /* 0x000fe400000000ff */
[----:B------:R-:W-:Y:S02]  /*b2b0*/  LEA.HI.X.SX32 R9, R21, R3, 0x1, P6 ;  /* 0x0000000315097211 */ /* 0x000fe400030f0eff */
[----:B------:R-:W-:Y:S01]  /*b2c0*/  PRMT R21, R4, 0x7770, RZ ;  /* 0x0000777004157816 */ /* 0x000fe200000000ff */
[----:B------:R0:W-:Y:S04]  /*b2d0*/  @P2 STG.E.U8 desc[UR16][R12.64], R17 ;  /* 0x000000110c002986 */ /* 0x0001e8000c101110 */
[----:B------:R-:W-:Y:S04]  /*b2e0*/  @P3 STG.E.U8 desc[UR16][R14.64], R19 ;  /* 0x000000130e003986 */ /* 0x000fe8000c101110 */
[----:B------:R1:W-:Y:S01]  /*b2f0*/  @P5 STG.E.U8 desc[UR16][R8.64], R21 ;  /* 0x0000001508005986 */ /* 0x0003e2000c101110 */
[----:B--2---:R-:W-:-:S03]  /*b300*/  ISETP.LT.AND P3, PT, R88, UR7, !P0 ;  /* 0x0000000758007c0c */ /* 0x004fc6000c761270 */
[----:B------:R-:W2:Y:S01]  /*b310*/  LDL.LU R88, [R1+0x5c] ;  /* 0x00005c0001587983 */ /* 0x000ea20000300800 */
[----:B-----5:R-:W-:-:S03]  /*b320*/  ISETP.LT.AND P5, PT, R22, UR7, !P0 ;  /* 0x0000000716007c0c */ /* 0x020fc6000c7a1270 */
[----:B------:R-:W5:Y:S01]  /*b330*/  LDL.LU R22, [R1+0xfc] ;  /* 0x0000fc0001167983 */ /* 0x000f620000300800 */
[-C--:B------:R-:W-:Y:S01]  /*b340*/  IADD3 R10, P6, R11, R2.reuse, RZ ;  /* 0x000000020b0a7210 */ /* 0x080fe20007fde0ff */
[C---:B0-----:R-:W-:Y:S01]  /*b350*/  IMAD R13, R0.reuse, 0x2, R11 ;  /* 0x00000002000d7824 */ /* 0x041fe200078e020b */
[----:B----4-:R-:W-:Y:S01]  /*b360*/  ISETP.LT.AND P2, PT, R91, UR7, !P0 ;  /* 0x000000075b007c0c */ /* 0x010fe2000c741270 */
[----:B------:R-:W4:Y:S01]  /*b370*/  LDL.LU R18, [R1+0xf8] ;  /* 0x0000f80001127983 */ /* 0x000f220000300800 */
[-C--:B------:R-:W-:Y:S01]  /*b380*/  LEA.HI.X.SX32 R11, R11, R3.reuse, 0x1, P6 ;  /* 0x000000030b0b7211 */ /* 0x080fe200030f0eff */
[C---:B------:R-:W-:Y:S01]  /*b390*/  IMAD R17, R0.reuse, 0x2, R13 ;  /* 0x0000000200117824 */ /* 0x040fe200078e020d */
[-C--:B------:R-:W-:Y:S01]  /*b3a0*/  IADD3 R12, P6, R13, R2.reuse, RZ ;  /* 0x000000020d0c7210 */ /* 0x080fe20007fde0ff */
[----:B------:R-:W4:Y:S01]  /*b3b0*/  LDL.LU R16, [R1+0xf4] ;  /* 0x0000f40001107983 */ /* 0x000f220000300800 */
[----:B------:R-:W-:Y:S02]  /*b3c0*/  PRMT R25, R5, 0x7770, RZ ;  /* 0x0000777005197816 */ /* 0x000fe400000000ff */
[----:B------:R-:W-:Y:S01]  /*b3d0*/  LEA.HI.X.SX32 R13, R13, R3, 0x1, P6 ;  /* 0x000000030d0d7211 */ /* 0x000fe200030f0eff */
[----:B-1----:R-:W-:Y:S01]  /*b3e0*/  IMAD R9, R0, 0x2, R17 ;  /* 0x0000000200097824 */ /* 0x002fe200078e0211 */
[----:B------:R-:W-:-:S02]  /*b3f0*/  IADD3 R14, P6, R17, R2, RZ ;  /* 0x00000002110e7210 */ /* 0x000fc40007fde0ff */
[----:B------:R-:W-:Y:S01]  /*b400*/  PRMT R23, R6, 0x7770, RZ ;  /* 0x0000777006177816 */ /* 0x000fe200000000ff */
[----:B------:R0:W-:Y:S01]  /*b410*/  @P4 STG.E.U8 desc[UR16][R10.64], R25 ;  /* 0x000000190a004986 */ /* 0x0001e2000c101110 */
[----:B------:R-:W-:Y:S02]  /*b420*/  LEA.HI.X.SX32 R15, R17, R3, 0x1, P6 ;  /* 0x00000003110f7211 */ /* 0x000fe400030f0eff */
[----:B------:R-:W-:Y:S02]  /*b430*/  PRMT R21, R7, 0x7770, RZ ;  /* 0x0000777007157816 */ /* 0x000fe400000000ff */
[----:B------:R-:W-:Y:S01]  /*b440*/  IADD3 R8, P6, R9, R2, RZ ;  /* 0x0000000209087210 */ /* 0x000fe20007fde0ff */
[----:B------:R-:W-:Y:S01]  /*b450*/  @P1 STG.E.U8 desc[UR16][R12.64], R23 ;  /* 0x000000170c001986 */ /* 0x000fe2000c101110 */
[----:B0-----:R-:W-:-:S03]  /*b460*/  IMAD R11, R0, 0x2, R9 ;  /* 0x00000002000b7824 */ /* 0x001fc600078e0209 */
[----:B------:R0:W-:Y:S01]  /*b470*/  @P2 STG.E.U8 desc[UR16][R14.64], R21 ;  /* 0x000000150e002986 */ /* 0x0001e2000c101110 */
[-C--:B------:R-:W-:Y:S02]  /*b480*/  LEA.HI.X.SX32 R9, R9, R3.reuse, 0x1, P6 ;  /* 0x0000000309097211 */ /* 0x080fe400030f0eff */
[C---:B------:R-:W-:Y:S02]  /*b490*/  IADD3 R10, P6, R11.reuse, R2, RZ ;  /* 0x000000020b0a7210 */ /* 0x040fe40007fde0ff */
[----:B---3--:R-:W-:Y:S02]  /*b4a0*/  ISETP.LT.AND P2, PT, R20, UR7, !P0 ;  /* 0x0000000714007c0c */ /* 0x008fe4000c741270 */
[----:B------:R-:W3:Y:S01]  /*b4b0*/  LDL.LU R20, [R1+0x58] ;  /* 0x0000580001147983 */ /* 0x000ee20000300800 */
[----:B------:R-:W-:Y:S01]  /*b4c0*/  PRMT R19, R4, 0x7771, RZ ;  /* 0x0000777104137816 */ /* 0x000fe200000000ff */
[----:B------:R-:W-:Y:S01]  /*b4d0*/  IMAD R17, R0, 0x2, R11 ;  /* 0x0000000200117824 */ /* 0x000fe200078e020b */
[----:B------:R-:W-:-:S02]  /*b4e0*/  LEA.HI.X.SX32 R11, R11, R3, 0x1, P6 ;  /* 0x000000030b0b7211 */ /* 0x000fc400030f0eff */
[----:B------:R-:W-:Y:S01]  /*b4f0*/  PRMT R25, R5, 0x7771, RZ ;  /* 0x0000777105197816 */ /* 0x000fe200000000ff */
[----:B------:R1:W-:Y:S04]  /*b500*/  @P3 STG.E.U8 desc[UR16][R8.64], R19 ;  /* 0x0000001308003986 */ /* 0x0003e8000c101110 */
[----:B------:R1:W-:Y:S01]  /*b510*/  @P5 STG.E.U8 desc[UR16][R10.64], R25 ;  /* 0x000000190a005986 */ /* 0x0003e2000c101110 */
[C---:B--2---:R-:W-:Y:S01]  /*b520*/  ISETP.LT.AND P3, PT, R88.reuse, UR7, !P0 ;  /* 0x0000000758007c0c */ /* 0x044fe2000c761270 */
[----:B0-----:R-:W-:Y:S02]  /*b530*/  IMAD R15, R88, R0, RZ ;  /* 0x00000000580f7224 */ /* 0x001fe400078e02ff */
[----:B------:R-:W2:Y:S01]  /*b540*/  LDL.LU R88, [R1+0xf0] ;  /* 0x0000f00001587983 */ /* 0x000ea20000300800 */
[----:B-----5:R-:W-:-:S03]  /*b550*/  ISETP.LT.AND P5, PT, R22, UR7, !P0 ;  /* 0x0000000716007c0c */ /* 0x020fc6000c7a1270 */
[----:B------:R-:W5:Y:S01]  /*b560*/  LDL.LU R22, [R1+0xec] ;  /* 0x0000ec0001167983 */ /* 0x000f620000300800 */
[----:B------:R-:W-:Y:S02]  /*b570*/  ISETP.LT.AND P4, PT, R90, UR7, !P0 ;  /* 0x000000075a007c0c */ /* 0x000fe4000c781270 */
[----:B------:R-:W-:-:S04]  /*b580*/  IADD3 R12, P6, R17, R2, RZ ;  /* 0x00000002110c7210 */ /* 0x000fc80007fde0ff */
[-C--:B------:R-:W-:Y:S01]  /*b590*/  LEA.HI.X.SX32 R13, R17, R3.reuse, 0x1, P6 ;  /* 0x00000003110d7211 */ /* 0x080fe200030f0eff */
[----:B------:R-:W-:Y:S01]  /*b5a0*/  IMAD R17, R0, 0x4, R17 ;  /* 0x0000000400117824 */ /* 0x000fe200078e0211 */
[-C--:B------:R-:W-:Y:S02]  /*b5b0*/  IADD3 R14, P6, R15, R2.reuse, RZ ;  /* 0x000000020f0e7210 */ /* 0x080fe40007fde0ff */
[----:B------:R-:W-:Y:S01]  /*b5c0*/  PRMT R23, R6, 0x7771, RZ ;  /* 0x0000777106177816 */ /* 0x000fe200000000ff */
[----:B-1----:R-:W-:Y:S01]  /*b5d0*/  IMAD R19, R0, 0x2, R17 ;  /* 0x0000000200137824 */ /* 0x002fe200078e0211 */
[----:B------:R-:W-:Y:S02]  /*b5e0*/  ISETP.LT.AND P1, PT, R89, UR7, !P0 ;  /* 0x0000000759007c0c */ /* 0x000fe4000c721270 */
[----:B------:R-:W-:Y:S01]  /*b5f0*/  LEA.HI.X.SX32 R15, R15, R3, 0x1, P6 ;  /* 0x000000030f0f7211 */ /* 0x000fe200030f0eff */
[----:B------:R0:W-:Y:S01]  /*b600*/  @P4 STG.E.U8 desc[UR16][R12.64], R23 ;  /* 0x000000170c004986 */ /* 0x0001e2000c101110 */
[----:B------:R-:W-:-:S02]  /*b610*/  IADD3 R8, P6, R17, R2, RZ ;  /* 0x0000000211087210 */ /* 0x000fc40007fde0ff */
[----:B------:R-:W-:Y:S02]  /*b620*/  PRMT R21, R7, 0x7771, RZ ;  /* 0x0000777107157816 */ /* 0x000fe400000000ff */
[----:B------:R-:W-:Y:S02]  /*b630*/  LEA.HI.X.SX32 R9, R17, R3, 0x1, P6 ;  /* 0x0000000311097211 */ /* 0x000fe400030f0eff */
[----:B------:R-:W-:Y:S01]  /*b640*/  IADD3 R10, P6, R19, R2, RZ ;  /* 0x00000002130a7210 */ /* 0x000fe20007fde0ff */
[----:B0-----:R-:W-:Y:S01]  /*b650*/  IMAD R13, R0, 0x2, R19 ;  /* 0x00000002000d7824 */ /* 0x001fe200078e0213 */
[----:B------:R-:W-:-:S03]  /*b660*/  PRMT R25, R4, 0x7772, RZ ;  /* 0x0000777204197816 */ /* 0x000fc600000000ff */
[C---:B------:R-:W-:Y:S01]  /*b670*/  IMAD R17, R0.reuse, 0x2, R13 ;  /* 0x0000000200117824 */ /* 0x040fe200078e020d */
[-C--:B------:R-:W-:Y:S01]  /*b680*/  LEA.HI.X.SX32 R11, R19, R3.reuse, 0x1, P6 ;  /* 0x00000003130b7211 */ /* 0x080fe200030f0eff */
[----:B------:R0:W-:Y:S01]  /*b690*/  @P3 STG.E.U8 desc[UR16][R14.64], R21 ;  /* 0x000000150e003986 */ /* 0x0001e2000c101110 */
[----:B------:R-:W-:Y:S01]  /*b6a0*/  PRMT R23, R5, 0x7772, RZ ;  /* 0x0000777205177816 */ /* 0x000fe200000000ff */
[----:B------:R-:W-:Y:S02]  /*b6b0*/  IMAD R19, R0, 0x2, R17 ;  /* 0x0000000200137824 */ /* 0x000fe400078e0211 */
[----:B------:R-:W-:Y:S01]  /*b6c0*/  @P1 STG.E.U8 desc[UR16][R8.64], R25 ;  /* 0x0000001908001986 */ /* 0x000fe2000c101110 */
[-C--:B------:R-:W-:Y:S02]  /*b6d0*/  IADD3 R12, P1, R13, R2.reuse, RZ ;  /* 0x000000020d0c7210 */ /* 0x080fe40007f3e0ff */
[----:B----4-:R-:W-:Y:S01]  /*b6e0*/  ISETP.LT.AND P4, PT, R18, UR7, !P0 ;  /* 0x0000000712007c0c */ /* 0x010fe2000c781270 */
[----:B------:R1:W-:Y:S01]  /*b6f0*/  @P2 STG.E.U8 desc[UR16][R10.64], R23 ;  /* 0x000000170a002986 */ /* 0x0003e2000c101110 */
[----:B------:R-:W-:Y:S01]  /*b700*/  ISETP.LT.AND P3, PT, R16, UR7, !P0 ;  /* 0x0000000710007c0c */ /* 0x000fe2000c761270 */
[----:B0-----:R-:W-:Y:S01]  /*b710*/  IMAD R21, R0, 0x2, R19 ;  /* 0x0000000200157824 */ /* 0x001fe200078e0213 */
[----:B------:R-:W-:Y:S01]  /*b720*/  IADD3 R14, P2, R17, R2, RZ ;  /* 0x00000002110e7210 */ /* 0x000fe20007f5e0ff */
[----:B---3--:R-:W-:Y:S01]  /*b730*/  IMAD R18, R20, R0, RZ ;  /* 0x0000000014127224 */ /* 0x008fe200078e02ff */
[----:B------:R-:W-:Y:S01]  /*b740*/  LEA.HI.X.SX32 R13, R13, R3, 0x1, P1 ;  /* 0x000000030d0d7211 */ /* 0x000fe200008f0eff */
[----:B------:R-:W-:Y:S01]  /*b750*/  IMAD R0, R0, 0x2, R21 ;  /* 0x0000000200007824 */ /* 0x000fe200078e0215 */
[----:B------:R-:W-:-:S02]  /*b760*/  IADD3 R16, P1, R19, R2, RZ ;  /* 0x0000000213107210 */ /* 0x000fc40007f3e0ff */
[-C--:B------:R-:W-:Y:S02]  /*b770*/  LEA.HI.X.SX32 R15, R17, R3.reuse, 0x1, P2 ;  /* 0x00000003110f7211 */ /* 0x080fe400010f0eff */
[-C--:B------:R-:W-:Y:S02]  /*b780*/  LEA.HI.X.SX32 R17, R19, R3.reuse, 0x1, P1 ;  /* 0x0000000313117211 */ /* 0x080fe400008f0eff */
[CC--:B-1----:R-:W-:Y:S02]  /*b790*/  IADD3 R10, P1, R0.reuse, R2.reuse, RZ ;  /* 0x00000002000a7210 */ /* 0x0c2fe40007f3e0ff */
[----:B------:R-:W-:Y:S02]  /*b7a0*/  IADD3 R8, P6, R21, R2, RZ ;  /* 0x0000000215087210 */ /* 0x000fe40007fde0ff */
[----:B------:R-:W-:Y:S02]  /*b7b0*/  LEA.HI.X.SX32 R11, R0, R3, 0x1, P1 ;  /* 0x00000003000b7211 */ /* 0x000fe400008f0eff */
[----:B------:R-:W-:-:S02]  /*b7c0*/  PRMT R25, R6, 0x7772, RZ ;  /* 0x0000777206197816 */ /* 0x000fc400000000ff */
[----:B------:R-:W-:Y:S02]  /*b7d0*/  LEA.HI.X.SX32 R9, R21, R3, 0x1, P6 ;  /* 0x0000000315097211 */ /* 0x000fe400030f0eff */
[----:B------:R-:W-:Y:S02]  /*b7e0*/  PRMT R23, R7, 0x7772, RZ ;  /* 0x0000777207177816 */ /* 0x000fe400000000ff */
[----:B------:R-:W-:Y:S02]  /*b7f0*/  PRMT R21, R4, 0x7773, RZ ;  /* 0x0000777304157816 */ /* 0x000fe400000000ff */
[----:B------:R-:W-:Y:S01]  /*b800*/  PRMT R19, R5, 0x7773, RZ ;  /* 0x0000777305137816 */ /* 0x000fe200000000ff */
[----:B------:R0:W-:Y:S01]  /*b810*/  @P5 STG.E.U8 desc[UR16][R12.64], R25 ;  /* 0x000000190c005986 */ /* 0x0001e2000c101110 */
[----:B------:R-:W-:-:S03]  /*b820*/  PRMT R5, R6, 0x7773, RZ ;  /* 0x0000777306057816 */ /* 0x000fc600000000ff */
[----:B------:R0:W-:Y:S01]  /*b830*/  @P4 STG.E.U8 desc[UR16][R14.64], R23 ;  /* 0x000000170e004986 */ /* 0x0001e2000c101110 */
[----:B------:R-:W-:-:S03]  /*b840*/  IADD3 R2, P6, R18, R2, RZ ;  /* 0x0000000212027210 */ /* 0x000fc60007fde0ff */
[----:B------:R0:W-:Y:S01]  /*b850*/  @P3 STG.E.U8 desc[UR16][R16.64], R21 ;  /* 0x0000001510003986 */ /* 0x0001e2000c101110 */
[----:B------:R-:W-:Y:S02]  /*b860*/  LEA.HI.X.SX32 R3, R18, R3, 0x1, P6 ;  /* 0x0000000312037211 */ /* 0x000fe400030f0eff */
[----:B------:R-:W-:Y:S02]  /*b870*/  PRMT R7, R7, 0x7773, RZ ;  /* 0x0000777307077816 */ /* 0x000fe400000000ff */
[----:B--2---:R-:W-:Y:S02]  /*b880*/  ISETP.LT.AND P2, PT, R88, UR7, !P0 ;  /* 0x0000000758007c0c */ /* 0x004fe4000c741270 */
[----:B-----5:R-:W-:Y:S02]  /*b890*/  ISETP.LT.AND P1, PT, R22, UR7, !P0 ;  /* 0x0000000716007c0c */ /* 0x020fe4000c721270 */
[----:B------:R-:W-:-:S09]  /*b8a0*/  ISETP.LT.AND P0, PT, R20, UR7, !P0 ;  /* 0x0000000714007c0c */ /* 0x000fd2000c701270 */
[----:B------:R0:W-:Y:S04]  /*b8b0*/  @P2 STG.E.U8 desc[UR16][R8.64], R19 ;  /* 0x0000001308002986 */ /* 0x0001e8000c101110 */
[----:B------:R0:W-:Y:S01]  /*b8c0*/  @P1 STG.E.U8 desc[UR16][R10.64], R5 ;  /* 0x000000050a001986 */ /* 0x0001e2000c101110 */
[----:B------:R-:W-:Y:S05]  /*b8d0*/  @!P0 EXIT ;  /* 0x000000000000894d */ /* 0x000fea0003800000 */
[----:B------:R-:W-:Y:S01]  /*b8e0*/  STG.E.U8 desc[UR16][R2.64], R7 ;  /* 0x0000000702007986 */ /* 0x000fe2000c101110 */
[----:B------:R-:W-:Y:S05]  /*b8f0*/  EXIT ;  /* 0x000000000000794d */ /* 0x000fea0003800000 */
.L_x_3:
[----:B------:R-:W-:-:S00]  /*b900*/  BRA `(.L_x_3) ;  /* 0xfffffffc00fc7947 */ /* 0x000fc0000383ffff */
[----:B------:R-:W-:-:S00]  /*b910*/  NOP ;  /* 0x0000000000007918 */ /* 0x000fc00000000000 */
        /* <DEDUP_REMOVED lines=14> */
.L_x_4:


//--------------------- .nv.shared.matmul_kernel  --------------------------
	.section	.nv.shared.matmul_kernel,"aw",@nobits
	.sectionflags	@""
	.align	16
	.zero		1024


//--------------------- .nv.shared.reserved.0     --------------------------
	.section	.nv.shared.reserved.0,"aw",@nobits
	.weak		__nv_reservedSMEM_offset_0_alias
	.size		__nv_reservedSMEM_offset_0_alias, 0, 0
	.other		__nv_reservedSMEM_offset_0_alias,@"STO_CUDA_RESERVED_SHARED STV_DEFAULT"
__nv_reservedSMEM_offset_0_alias:
	.zero		0


//--------------------- .nv.constant0.matmul_kernel --------------------------
	.section	.nv.constant0.matmul_kernel,"a",@progbits
	.sectionflags	@""
	.align	4
.nv.constant0.matmul_kernel:
	.zero		608


//--------------------- SYMBOLS --------------------------

	.type		.nv.reservedSmem.offset0,@object
	.size		.nv.reservedSmem.offset0,0x4
